//
// Generated by NVIDIA NVVM Compiler
//
// Compiler Build ID: CL-36424714
// Cuda compilation tools, release 13.0, V13.0.88
// Based on NVVM 20.0.0
//

.version 9.0
.target sm_100
.address_size 64

	// .globl	_Z8populateiPiS_S_S_S_S_S_
.global .align 1 .b8 _ZN34_INTERNAL_eece18df_4_k_cu_63de3cd94cuda3std3__45__cpo5beginE[1];
.global .align 1 .b8 _ZN34_INTERNAL_eece18df_4_k_cu_63de3cd94cuda3std3__45__cpo3endE[1];
.global .align 1 .b8 _ZN34_INTERNAL_eece18df_4_k_cu_63de3cd94cuda3std3__45__cpo6cbeginE[1];
.global .align 1 .b8 _ZN34_INTERNAL_eece18df_4_k_cu_63de3cd94cuda3std3__45__cpo4cendE[1];
.global .align 1 .b8 _ZN34_INTERNAL_eece18df_4_k_cu_63de3cd94cuda3std3__45__cpo6rbeginE[1];
.global .align 1 .b8 _ZN34_INTERNAL_eece18df_4_k_cu_63de3cd94cuda3std3__45__cpo4rendE[1];
.global .align 1 .b8 _ZN34_INTERNAL_eece18df_4_k_cu_63de3cd94cuda3std3__45__cpo7crbeginE[1];
.global .align 1 .b8 _ZN34_INTERNAL_eece18df_4_k_cu_63de3cd94cuda3std3__45__cpo5crendE[1];
.global .align 1 .b8 _ZN34_INTERNAL_eece18df_4_k_cu_63de3cd94cuda3std3__436_GLOBAL__N__eece18df_4_k_cu_63de3cd96ignoreE[1];
.global .align 1 .b8 _ZN34_INTERNAL_eece18df_4_k_cu_63de3cd94cuda3std3__419piecewise_constructE[1];
.global .align 1 .b8 _ZN34_INTERNAL_eece18df_4_k_cu_63de3cd94cuda3std3__48in_placeE[1];
.global .align 1 .b8 _ZN34_INTERNAL_eece18df_4_k_cu_63de3cd94cuda3std3__420unreachable_sentinelE[1];
.global .align 1 .b8 _ZN34_INTERNAL_eece18df_4_k_cu_63de3cd94cuda3std3__47nulloptE[1];
.global .align 1 .b8 _ZN34_INTERNAL_eece18df_4_k_cu_63de3cd94cuda3std3__48unexpectE[1];
.global .align 1 .b8 _ZN34_INTERNAL_eece18df_4_k_cu_63de3cd94cuda3std6ranges3__45__cpo4swapE[1];
.global .align 1 .b8 _ZN34_INTERNAL_eece18df_4_k_cu_63de3cd94cuda3std6ranges3__45__cpo9iter_moveE[1];
.global .align 1 .b8 _ZN34_INTERNAL_eece18df_4_k_cu_63de3cd94cuda3std6ranges3__45__cpo5beginE[1];
.global .align 1 .b8 _ZN34_INTERNAL_eece18df_4_k_cu_63de3cd94cuda3std6ranges3__45__cpo3endE[1];
.global .align 1 .b8 _ZN34_INTERNAL_eece18df_4_k_cu_63de3cd94cuda3std6ranges3__45__cpo6cbeginE[1];
.global .align 1 .b8 _ZN34_INTERNAL_eece18df_4_k_cu_63de3cd94cuda3std6ranges3__45__cpo4cendE[1];
.global .align 1 .b8 _ZN34_INTERNAL_eece18df_4_k_cu_63de3cd94cuda3std6ranges3__45__cpo7advanceE[1];
.global .align 1 .b8 _ZN34_INTERNAL_eece18df_4_k_cu_63de3cd94cuda3std6ranges3__45__cpo9iter_swapE[1];
.global .align 1 .b8 _ZN34_INTERNAL_eece18df_4_k_cu_63de3cd94cuda3std6ranges3__45__cpo4nextE[1];
.global .align 1 .b8 _ZN34_INTERNAL_eece18df_4_k_cu_63de3cd94cuda3std6ranges3__45__cpo4prevE[1];
.global .align 1 .b8 _ZN34_INTERNAL_eece18df_4_k_cu_63de3cd94cuda3std6ranges3__45__cpo4dataE[1];
.global .align 1 .b8 _ZN34_INTERNAL_eece18df_4_k_cu_63de3cd94cuda3std6ranges3__45__cpo5cdataE[1];
.global .align 1 .b8 _ZN34_INTERNAL_eece18df_4_k_cu_63de3cd94cuda3std6ranges3__45__cpo4sizeE[1];
.global .align 1 .b8 _ZN34_INTERNAL_eece18df_4_k_cu_63de3cd94cuda3std6ranges3__45__cpo5ssizeE[1];
.global .align 1 .b8 _ZN34_INTERNAL_eece18df_4_k_cu_63de3cd94cuda3std6ranges3__45__cpo8distanceE[1];
.global .align 1 .b8 _ZN34_INTERNAL_eece18df_4_k_cu_63de3cd96thrust24THRUST_300001_SM_1000_NS8cuda_cub3parE[1];
.global .align 1 .b8 _ZN34_INTERNAL_eece18df_4_k_cu_63de3cd96thrust24THRUST_300001_SM_1000_NS8cuda_cub10par_nosyncE[1];
.global .align 1 .b8 _ZN34_INTERNAL_eece18df_4_k_cu_63de3cd96thrust24THRUST_300001_SM_1000_NS6system6detail10sequential3seqE[1];
.global .align 1 .b8 _ZN34_INTERNAL_eece18df_4_k_cu_63de3cd96thrust24THRUST_300001_SM_1000_NS6system3cpp3parE[1];
.global .align 1 .b8 _ZN34_INTERNAL_eece18df_4_k_cu_63de3cd96thrust24THRUST_300001_SM_1000_NS12placeholders2_1E[1];
.global .align 1 .b8 _ZN34_INTERNAL_eece18df_4_k_cu_63de3cd96thrust24THRUST_300001_SM_1000_NS12placeholders2_2E[1];
.global .align 1 .b8 _ZN34_INTERNAL_eece18df_4_k_cu_63de3cd96thrust24THRUST_300001_SM_1000_NS12placeholders2_3E[1];
.global .align 1 .b8 _ZN34_INTERNAL_eece18df_4_k_cu_63de3cd96thrust24THRUST_300001_SM_1000_NS12placeholders2_4E[1];
.global .align 1 .b8 _ZN34_INTERNAL_eece18df_4_k_cu_63de3cd96thrust24THRUST_300001_SM_1000_NS12placeholders2_5E[1];
.global .align 1 .b8 _ZN34_INTERNAL_eece18df_4_k_cu_63de3cd96thrust24THRUST_300001_SM_1000_NS12placeholders2_6E[1];
.global .align 1 .b8 _ZN34_INTERNAL_eece18df_4_k_cu_63de3cd96thrust24THRUST_300001_SM_1000_NS12placeholders2_7E[1];
.global .align 1 .b8 _ZN34_INTERNAL_eece18df_4_k_cu_63de3cd96thrust24THRUST_300001_SM_1000_NS12placeholders2_8E[1];
.global .align 1 .b8 _ZN34_INTERNAL_eece18df_4_k_cu_63de3cd96thrust24THRUST_300001_SM_1000_NS12placeholders2_9E[1];
.global .align 1 .b8 _ZN34_INTERNAL_eece18df_4_k_cu_63de3cd96thrust24THRUST_300001_SM_1000_NS12placeholders3_10E[1];
.global .align 1 .b8 _ZN34_INTERNAL_eece18df_4_k_cu_63de3cd96thrust24THRUST_300001_SM_1000_NS3seqE[1];
.global .align 1 .b8 _ZN34_INTERNAL_eece18df_4_k_cu_63de3cd96thrust24THRUST_300001_SM_1000_NS6deviceE[1];

.visible .entry _Z8populateiPiS_S_S_S_S_S_(
	.param .u32 _Z8populateiPiS_S_S_S_S_S__param_0,
	.param .u64 .ptr .align 1 _Z8populateiPiS_S_S_S_S_S__param_1,
	.param .u64 .ptr .align 1 _Z8populateiPiS_S_S_S_S_S__param_2,
	.param .u64 .ptr .align 1 _Z8populateiPiS_S_S_S_S_S__param_3,
	.param .u64 .ptr .align 1 _Z8populateiPiS_S_S_S_S_S__param_4,
	.param .u64 .ptr .align 1 _Z8populateiPiS_S_S_S_S_S__param_5,
	.param .u64 .ptr .align 1 _Z8populateiPiS_S_S_S_S_S__param_6,
	.param .u64 .ptr .align 1 _Z8populateiPiS_S_S_S_S_S__param_7
)
{
	.reg .pred 	%p<7>;
	.reg .b32 	%r<57>;
	.reg .b64 	%rd<37>;

	ld.param.u32 	%r24, [_Z8populateiPiS_S_S_S_S_S__param_0];
	ld.param.u64 	%rd5, [_Z8populateiPiS_S_S_S_S_S__param_1];
	ld.param.u64 	%rd8, [_Z8populateiPiS_S_S_S_S_S__param_2];
	ld.param.u64 	%rd9, [_Z8populateiPiS_S_S_S_S_S__param_3];
	ld.param.u64 	%rd6, [_Z8populateiPiS_S_S_S_S_S__param_4];
	ld.param.u64 	%rd7, [_Z8populateiPiS_S_S_S_S_S__param_6];
	ld.param.u64 	%rd10, [_Z8populateiPiS_S_S_S_S_S__param_7];
	cvta.to.global.u64 	%rd1, %rd10;
	cvta.to.global.u64 	%rd2, %rd9;
	cvta.to.global.u64 	%rd3, %rd8;
	mov.u32 	%r25, %ctaid.x;
	mov.u32 	%r26, %ntid.x;
	mov.u32 	%r27, %tid.x;
	mad.lo.s32 	%r1, %r25, %r26, %r27;
	setp.ge.s32 	%p1, %r1, %r24;
	@%p1 bra 	$L__BB0_8;
	cvta.to.global.u64 	%rd11, %rd6;
	cvta.to.global.u64 	%rd12, %rd7;
	cvta.to.global.u64 	%rd13, %rd5;
	mul.wide.s32 	%rd14, %r1, 4;
	add.s64 	%rd15, %rd11, %rd14;
	ld.global.u32 	%r28, [%rd15];
	shr.s32 	%r29, %r1, 31;
	shr.u32 	%r30, %r29, 27;
	add.s32 	%r31, %r1, %r30;
	shr.s32 	%r32, %r31, 5;
	and.b32  	%r33, %r31, -32;
	sub.s32 	%r34, %r24, %r33;
	min.s32 	%r2, %r34, 32;
	mul.wide.s32 	%rd16, %r32, 4;
	add.s64 	%rd17, %rd12, %rd16;
	ld.global.u32 	%r35, [%rd17];
	rem.s32 	%r36, %r1, %r2;
	add.s32 	%r53, %r36, %r35;
	mul.wide.s32 	%rd18, %r28, 4;
	add.s64 	%rd19, %rd13, %rd18;
	ld.global.u32 	%r4, [%rd19];
	ld.global.u32 	%r5, [%rd19+4];
	setp.ge.s32 	%p2, %r4, %r5;
	@%p2 bra 	$L__BB0_8;
	sub.s32 	%r37, %r5, %r4;
	and.b32  	%r6, %r37, 3;
	setp.eq.s32 	%p3, %r6, 0;
	mov.u32 	%r52, %r4;
	@%p3 bra 	$L__BB0_5;
	neg.s32 	%r49, %r6;
	mov.u32 	%r52, %r4;
$L__BB0_4:
	.pragma "nounroll";
	mul.wide.s32 	%rd20, %r52, 4;
	add.s64 	%rd21, %rd3, %rd20;
	mul.wide.s32 	%rd22, %r53, 4;
	add.s64 	%rd23, %rd1, %rd22;
	add.s64 	%rd24, %rd2, %rd22;
	ld.global.u32 	%r38, [%rd21];
	st.global.u32 	[%rd24], %r38;
	atom.global.add.u32 	%r39, [%rd23], 1;
	add.s32 	%r53, %r53, %r2;
	add.s32 	%r52, %r52, 1;
	add.s32 	%r49, %r49, 1;
	setp.ne.s32 	%p4, %r49, 0;
	@%p4 bra 	$L__BB0_4;
$L__BB0_5:
	sub.s32 	%r40, %r4, %r5;
	setp.gt.u32 	%p5, %r40, -4;
	@%p5 bra 	$L__BB0_8;
	sub.s32 	%r55, %r52, %r5;
	add.s64 	%rd4, %rd3, 8;
	shl.b32 	%r17, %r2, 2;
	mul.wide.s32 	%rd30, %r2, 4;
$L__BB0_7:
	mul.wide.s32 	%rd25, %r52, 4;
	add.s64 	%rd26, %rd4, %rd25;
	ld.global.u32 	%r41, [%rd26+-8];
	mul.wide.s32 	%rd27, %r53, 4;
	add.s64 	%rd28, %rd2, %rd27;
	st.global.u32 	[%rd28], %r41;
	add.s64 	%rd29, %rd1, %rd27;
	atom.global.add.u32 	%r42, [%rd29], 1;
	ld.global.u32 	%r43, [%rd26+-4];
	add.s64 	%rd31, %rd28, %rd30;
	st.global.u32 	[%rd31], %r43;
	add.s64 	%rd32, %rd29, %rd30;
	atom.global.add.u32 	%r44, [%rd32], 1;
	ld.global.u32 	%r45, [%rd26];
	add.s64 	%rd33, %rd31, %rd30;
	st.global.u32 	[%rd33], %r45;
	add.s64 	%rd34, %rd32, %rd30;
	atom.global.add.u32 	%r46, [%rd34], 1;
	ld.global.u32 	%r47, [%rd26+4];
	add.s64 	%rd35, %rd33, %rd30;
	st.global.u32 	[%rd35], %r47;
	add.s64 	%rd36, %rd34, %rd30;
	atom.global.add.u32 	%r48, [%rd36], 1;
	add.s32 	%r52, %r52, 4;
	add.s32 	%r55, %r55, 4;
	add.s32 	%r53, %r53, %r17;
	setp.ne.s32 	%p6, %r55, 0;
	@%p6 bra 	$L__BB0_7;
$L__BB0_8:
	ret;

}
	// .globl	_Z16initialize_graphiPiS_i
.visible .entry _Z16initialize_graphiPiS_i(
	.param .u32 _Z16initialize_graphiPiS_i_param_0,
	.param .u64 .ptr .align 1 _Z16initialize_graphiPiS_i_param_1,
	.param .u64 .ptr .align 1 _Z16initialize_graphiPiS_i_param_2,
	.param .u32 _Z16initialize_graphiPiS_i_param_3
)
{
	.reg .pred 	%p<3>;
	.reg .b32 	%r<9>;
	.reg .b64 	%rd<10>;

	ld.param.u32 	%r3, [_Z16initialize_graphiPiS_i_param_0];
	ld.param.u64 	%rd2, [_Z16initialize_graphiPiS_i_param_1];
	ld.param.u64 	%rd3, [_Z16initialize_graphiPiS_i_param_2];
	ld.param.u32 	%r2, [_Z16initialize_graphiPiS_i_param_3];
	cvta.to.global.u64 	%rd1, %rd3;
	mov.u32 	%r4, %ctaid.x;
	mov.u32 	%r5, %ntid.x;
	mov.u32 	%r6, %tid.x;
	mad.lo.s32 	%r1, %r4, %r5, %r6;
	setp.ge.s32 	%p1, %r1, %r3;
	@%p1 bra 	$L__BB1_3;
	cvta.to.global.u64 	%rd4, %rd2;
	mul.wide.s32 	%rd5, %r1, 4;
	add.s64 	%rd6, %rd4, %rd5;
	mov.b32 	%r7, -1;
	st.global.u32 	[%rd6], %r7;
	add.s64 	%rd7, %rd1, %rd5;
	st.global.u32 	[%rd7], %r7;
	setp.ne.s32 	%p2, %r1, %r2;
	@%p2 bra 	$L__BB1_3;
	mul.wide.s32 	%rd8, %r2, 4;
	add.s64 	%rd9, %rd1, %rd8;
	mov.b32 	%r8, 0;
	st.global.u32 	[%rd9], %r8;
$L__BB1_3:
	ret;

}
	// .globl	_Z21broadcast_graph_swelliiPiS_S_S_S_S_S_
.visible .entry _Z21broadcast_graph_swelliiPiS_S_S_S_S_S_(
	.param .u32 _Z21broadcast_graph_swelliiPiS_S_S_S_S_S__param_0,
	.param .u32 _Z21broadcast_graph_swelliiPiS_S_S_S_S_S__param_1,
	.param .u64 .ptr .align 1 _Z21broadcast_graph_swelliiPiS_S_S_S_S_S__param_2,
	.param .u64 .ptr .align 1 _Z21broadcast_graph_swelliiPiS_S_S_S_S_S__param_3,
	.param .u64 .ptr .align 1 _Z21broadcast_graph_swelliiPiS_S_S_S_S_S__param_4,
	.param .u64 .ptr .align 1 _Z21broadcast_graph_swelliiPiS_S_S_S_S_S__param_5,
	.param .u64 .ptr .align 1 _Z21broadcast_graph_swelliiPiS_S_S_S_S_S__param_6,
	.param .u64 .ptr .align 1 _Z21broadcast_graph_swelliiPiS_S_S_S_S_S__param_7,
	.param .u64 .ptr .align 1 _Z21broadcast_graph_swelliiPiS_S_S_S_S_S__param_8
)
{
	.reg .pred 	%p<13>;
	.reg .b32 	%r<52>;
	.reg .b64 	%rd<51>;

	ld.param.u32 	%r24, [_Z21broadcast_graph_swelliiPiS_S_S_S_S_S__param_0];
	ld.param.u32 	%r25, [_Z21broadcast_graph_swelliiPiS_S_S_S_S_S__param_1];
	ld.param.u64 	%rd17, [_Z21broadcast_graph_swelliiPiS_S_S_S_S_S__param_2];
	ld.param.u64 	%rd18, [_Z21broadcast_graph_swelliiPiS_S_S_S_S_S__param_3];
	ld.param.u64 	%rd19, [_Z21broadcast_graph_swelliiPiS_S_S_S_S_S__param_4];
	ld.param.u64 	%rd20, [_Z21broadcast_graph_swelliiPiS_S_S_S_S_S__param_5];
	ld.param.u64 	%rd14, [_Z21broadcast_graph_swelliiPiS_S_S_S_S_S__param_6];
	ld.param.u64 	%rd15, [_Z21broadcast_graph_swelliiPiS_S_S_S_S_S__param_7];
	ld.param.u64 	%rd16, [_Z21broadcast_graph_swelliiPiS_S_S_S_S_S__param_8];
	cvta.to.global.u64 	%rd1, %rd20;
	cvta.to.global.u64 	%rd2, %rd19;
	cvta.to.global.u64 	%rd3, %rd18;
	cvta.to.global.u64 	%rd4, %rd17;
	mov.u32 	%r26, %tid.x;
	mov.u32 	%r27, %ctaid.x;
	mov.u32 	%r28, %ntid.x;
	mad.lo.s32 	%r1, %r27, %r28, %r26;
	setp.ge.u32 	%p1, %r1, %r25;
	@%p1 bra 	$L__BB2_19;
	cvta.to.global.u64 	%rd21, %rd14;
	mul.wide.u32 	%rd22, %r1, 4;
	add.s64 	%rd23, %rd21, %rd22;
	ld.global.u32 	%r2, [%rd23];
	mul.wide.s32 	%rd24, %r2, 4;
	add.s64 	%rd25, %rd4, %rd24;
	ld.global.u32 	%r29, [%rd25];
	setp.ne.s32 	%p2, %r29, %r24;
	@%p2 bra 	$L__BB2_19;
	shr.u32 	%r30, %r1, 5;
	and.b32  	%r31, %r1, -32;
	sub.s32 	%r32, %r25, %r31;
	min.s32 	%r3, %r32, 32;
	cvta.to.global.u64 	%rd26, %rd15;
	mul.wide.u32 	%rd27, %r30, 4;
	add.s64 	%rd28, %rd26, %rd27;
	ld.global.u32 	%r33, [%rd28];
	rem.u32 	%r34, %r1, %r3;
	add.s32 	%r49, %r34, %r33;
	cvta.to.global.u64 	%rd29, %rd16;
	add.s64 	%rd31, %rd29, %rd22;
	ld.global.u32 	%r5, [%rd31];
	setp.lt.s32 	%p3, %r5, 1;
	@%p3 bra 	$L__BB2_19;
	add.s32 	%r6, %r24, 1;
	and.b32  	%r7, %r5, 3;
	setp.lt.u32 	%p4, %r5, 4;
	@%p4 bra 	$L__BB2_14;
	and.b32  	%r35, %r5, 2147483644;
	neg.s32 	%r47, %r35;
	mul.wide.s32 	%rd7, %r3, 4;
$L__BB2_5:
	mul.wide.s32 	%rd32, %r49, 4;
	add.s64 	%rd5, %rd3, %rd32;
	ld.global.u32 	%r11, [%rd5];
	mul.wide.s32 	%rd33, %r11, 4;
	add.s64 	%rd6, %rd4, %rd33;
	ld.global.u32 	%r36, [%rd6];
	setp.gt.s32 	%p5, %r36, -1;
	@%p5 bra 	$L__BB2_7;
	st.global.u32 	[%rd6], %r6;
	add.s64 	%rd35, %rd2, %rd33;
	st.global.u32 	[%rd35], %r2;
	mov.b32 	%r37, 0;
	st.global.u32 	[%rd1], %r37;
$L__BB2_7:
	add.s64 	%rd8, %rd5, %rd7;
	ld.global.u32 	%r12, [%rd8];
	mul.wide.s32 	%rd36, %r12, 4;
	add.s64 	%rd9, %rd4, %rd36;
	ld.global.u32 	%r38, [%rd9];
	setp.gt.s32 	%p6, %r38, -1;
	@%p6 bra 	$L__BB2_9;
	st.global.u32 	[%rd9], %r6;
	add.s64 	%rd38, %rd2, %rd36;
	st.global.u32 	[%rd38], %r2;
	mov.b32 	%r39, 0;
	st.global.u32 	[%rd1], %r39;
$L__BB2_9:
	add.s64 	%rd10, %rd8, %rd7;
	ld.global.u32 	%r13, [%rd10];
	mul.wide.s32 	%rd39, %r13, 4;
	add.s64 	%rd11, %rd4, %rd39;
	ld.global.u32 	%r40, [%rd11];
	setp.gt.s32 	%p7, %r40, -1;
	@%p7 bra 	$L__BB2_11;
	st.global.u32 	[%rd11], %r6;
	add.s64 	%rd41, %rd2, %rd39;
	st.global.u32 	[%rd41], %r2;
	mov.b32 	%r41, 0;
	st.global.u32 	[%rd1], %r41;
$L__BB2_11:
	add.s64 	%rd42, %rd10, %rd7;
	ld.global.u32 	%r14, [%rd42];
	mul.wide.s32 	%rd43, %r14, 4;
	add.s64 	%rd12, %rd4, %rd43;
	ld.global.u32 	%r42, [%rd12];
	setp.gt.s32 	%p8, %r42, -1;
	@%p8 bra 	$L__BB2_13;
	st.global.u32 	[%rd12], %r6;
	add.s64 	%rd45, %rd2, %rd43;
	st.global.u32 	[%rd45], %r2;
	mov.b32 	%r43, 0;
	st.global.u32 	[%rd1], %r43;
$L__BB2_13:
	shl.b32 	%r44, %r3, 2;
	add.s32 	%r49, %r44, %r49;
	add.s32 	%r47, %r47, 4;
	setp.ne.s32 	%p9, %r47, 0;
	@%p9 bra 	$L__BB2_5;
$L__BB2_14:
	setp.eq.s32 	%p10, %r7, 0;
	@%p10 bra 	$L__BB2_19;
	neg.s32 	%r50, %r7;
$L__BB2_16:
	.pragma "nounroll";
	mul.wide.s32 	%rd46, %r49, 4;
	add.s64 	%rd47, %rd3, %rd46;
	ld.global.u32 	%r21, [%rd47];
	mul.wide.s32 	%rd48, %r21, 4;
	add.s64 	%rd13, %rd4, %rd48;
	ld.global.u32 	%r45, [%rd13];
	setp.gt.s32 	%p11, %r45, -1;
	@%p11 bra 	$L__BB2_18;
	st.global.u32 	[%rd13], %r6;
	add.s64 	%rd50, %rd2, %rd48;
	st.global.u32 	[%rd50], %r2;
	mov.b32 	%r46, 0;
	st.global.u32 	[%rd1], %r46;
$L__BB2_18:
	add.s32 	%r49, %r49, %r3;
	add.s32 	%r50, %r50, 1;
	setp.ne.s32 	%p12, %r50, 0;
	@%p12 bra 	$L__BB2_16;
$L__BB2_19:
	ret;

}
	// .globl	_Z20broadcast_graph_baseiiPiS_S_S_S_
.visible .entry _Z20broadcast_graph_baseiiPiS_S_S_S_(
	.param .u32 _Z20broadcast_graph_baseiiPiS_S_S_S__param_0,
	.param .u32 _Z20broadcast_graph_baseiiPiS_S_S_S__param_1,
	.param .u64 .ptr .align 1 _Z20broadcast_graph_baseiiPiS_S_S_S__param_2,
	.param .u64 .ptr .align 1 _Z20broadcast_graph_baseiiPiS_S_S_S__param_3,
	.param .u64 .ptr .align 1 _Z20broadcast_graph_baseiiPiS_S_S_S__param_4,
	.param .u64 .ptr .align 1 _Z20broadcast_graph_baseiiPiS_S_S_S__param_5,
	.param .u64 .ptr .align 1 _Z20broadcast_graph_baseiiPiS_S_S_S__param_6
)
{
	.reg .pred 	%p<13>;
	.reg .b32 	%r<45>;
	.reg .b64 	%rd<40>;

	ld.param.u32 	%r22, [_Z20broadcast_graph_baseiiPiS_S_S_S__param_0];
	ld.param.u32 	%r23, [_Z20broadcast_graph_baseiiPiS_S_S_S__param_1];
	ld.param.u64 	%rd13, [_Z20broadcast_graph_baseiiPiS_S_S_S__param_2];
	ld.param.u64 	%rd12, [_Z20broadcast_graph_baseiiPiS_S_S_S__param_3];
	ld.param.u64 	%rd14, [_Z20broadcast_graph_baseiiPiS_S_S_S__param_4];
	ld.param.u64 	%rd15, [_Z20broadcast_graph_baseiiPiS_S_S_S__param_5];
	ld.param.u64 	%rd16, [_Z20broadcast_graph_baseiiPiS_S_S_S__param_6];
	cvta.to.global.u64 	%rd1, %rd16;
	cvta.to.global.u64 	%rd2, %rd15;
	cvta.to.global.u64 	%rd3, %rd14;
	cvta.to.global.u64 	%rd4, %rd13;
	mov.u32 	%r24, %tid.x;
	mov.u32 	%r25, %ctaid.x;
	mov.u32 	%r26, %ntid.x;
	mad.lo.s32 	%r1, %r25, %r26, %r24;
	setp.ge.u32 	%p1, %r1, %r23;
	@%p1 bra 	$L__BB3_19;
	mul.wide.u32 	%rd17, %r1, 4;
	add.s64 	%rd18, %rd4, %rd17;
	ld.global.u32 	%r27, [%rd18];
	setp.ne.s32 	%p2, %r27, %r22;
	@%p2 bra 	$L__BB3_19;
	cvta.to.global.u64 	%rd19, %rd12;
	add.s64 	%rd21, %rd19, %rd17;
	ld.global.u32 	%r2, [%rd21];
	ld.global.u32 	%r3, [%rd21+4];
	setp.ge.s32 	%p3, %r2, %r3;
	@%p3 bra 	$L__BB3_19;
	add.s32 	%r4, %r22, 1;
	sub.s32 	%r28, %r3, %r2;
	and.b32  	%r5, %r28, 3;
	setp.eq.s32 	%p4, %r5, 0;
	mov.u32 	%r42, %r2;
	@%p4 bra 	$L__BB3_8;
	neg.s32 	%r40, %r5;
	mov.u32 	%r42, %r2;
$L__BB3_5:
	.pragma "nounroll";
	mul.wide.s32 	%rd22, %r42, 4;
	add.s64 	%rd23, %rd3, %rd22;
	ld.global.u32 	%r9, [%rd23];
	mul.wide.s32 	%rd24, %r9, 4;
	add.s64 	%rd5, %rd4, %rd24;
	ld.global.u32 	%r29, [%rd5];
	setp.gt.s32 	%p5, %r29, -1;
	@%p5 bra 	$L__BB3_7;
	st.global.u32 	[%rd5], %r4;
	add.s64 	%rd26, %rd2, %rd24;
	st.global.u32 	[%rd26], %r1;
	mov.b32 	%r30, 0;
	st.global.u32 	[%rd1], %r30;
$L__BB3_7:
	add.s32 	%r42, %r42, 1;
	add.s32 	%r40, %r40, 1;
	setp.ne.s32 	%p6, %r40, 0;
	@%p6 bra 	$L__BB3_5;
$L__BB3_8:
	sub.s32 	%r31, %r2, %r3;
	setp.gt.u32 	%p7, %r31, -4;
	@%p7 bra 	$L__BB3_19;
	sub.s32 	%r43, %r42, %r3;
	add.s64 	%rd6, %rd3, 8;
$L__BB3_10:
	mul.wide.s32 	%rd27, %r42, 4;
	add.s64 	%rd7, %rd6, %rd27;
	ld.global.u32 	%r16, [%rd7+-8];
	mul.wide.s32 	%rd28, %r16, 4;
	add.s64 	%rd8, %rd4, %rd28;
	ld.global.u32 	%r32, [%rd8];
	setp.gt.s32 	%p8, %r32, -1;
	@%p8 bra 	$L__BB3_12;
	st.global.u32 	[%rd8], %r4;
	add.s64 	%rd30, %rd2, %rd28;
	st.global.u32 	[%rd30], %r1;
	mov.b32 	%r33, 0;
	st.global.u32 	[%rd1], %r33;
$L__BB3_12:
	ld.global.u32 	%r17, [%rd7+-4];
	mul.wide.s32 	%rd31, %r17, 4;
	add.s64 	%rd9, %rd4, %rd31;
	ld.global.u32 	%r34, [%rd9];
	setp.gt.s32 	%p9, %r34, -1;
	@%p9 bra 	$L__BB3_14;
	st.global.u32 	[%rd9], %r4;
	add.s64 	%rd33, %rd2, %rd31;
	st.global.u32 	[%rd33], %r1;
	mov.b32 	%r35, 0;
	st.global.u32 	[%rd1], %r35;
$L__BB3_14:
	ld.global.u32 	%r18, [%rd7];
	mul.wide.s32 	%rd34, %r18, 4;
	add.s64 	%rd10, %rd4, %rd34;
	ld.global.u32 	%r36, [%rd10];
	setp.gt.s32 	%p10, %r36, -1;
	@%p10 bra 	$L__BB3_16;
	st.global.u32 	[%rd10], %r4;
	add.s64 	%rd36, %rd2, %rd34;
	st.global.u32 	[%rd36], %r1;
	mov.b32 	%r37, 0;
	st.global.u32 	[%rd1], %r37;
$L__BB3_16:
	ld.global.u32 	%r19, [%rd7+4];
	mul.wide.s32 	%rd37, %r19, 4;
	add.s64 	%rd11, %rd4, %rd37;
	ld.global.u32 	%r38, [%rd11];
	setp.gt.s32 	%p11, %r38, -1;
	@%p11 bra 	$L__BB3_18;
	st.global.u32 	[%rd11], %r4;
	add.s64 	%rd39, %rd2, %rd37;
	st.global.u32 	[%rd39], %r1;
	mov.b32 	%r39, 0;
	st.global.u32 	[%rd1], %r39;
$L__BB3_18:
	add.s32 	%r42, %r42, 4;
	add.s32 	%r43, %r43, 4;
	setp.ne.s32 	%p12, %r43, 0;
	@%p12 bra 	$L__BB3_10;
$L__BB3_19:
	ret;

}
	// .globl	_ZN3cub18CUB_300001_SM_10006detail11EmptyKernelIvEEvv
.visible .entry _ZN3cub18CUB_300001_SM_10006detail11EmptyKernelIvEEvv()
{


	ret;

}


// ===== COMPILED SASS (sm_100) =====

	.target	sm_100

	.elftype	@"ET_EXEC"


//--------------------- .note.nv.tkinfo           --------------------------
	.section	.note.nv.tkinfo,"",@"SHT_NOTE"
	.sectionflags	@"SHF_NOTE_NV_TKINFO"
	.tkinfo
        /*0018*/ 	.word	0x00000002
        /*0030*/ 	.string	""
        /*0030*/ 	.string	"ptxas"
        /*0030*/ 	.string	"Cuda compilation tools, release 13.0, V13.0.88"
        /*0030*/ 	.string	"Build cuda_13.0.r13.0/compiler.36424714_0"
        /*0030*/ 	.string	"-arch sm_100 -m 64 "



//--------------------- .note.nv.cuinfo           --------------------------
	.section	.note.nv.cuinfo,"",@"SHT_NOTE"
	.sectionflags	@"SHF_NOTE_NV_CUINFO"
        /*0018*/ 	.short	0x0002
        /*001a*/ 	.short	0x0064
        /*001c*/ 	.short	0x0082
	.zero		2


//--------------------- .nv.info                  --------------------------
	.section	.nv.info,"",@"SHT_CUDA_INFO"
	.align	4


	//----- nvinfo : EIATTR_REGCOUNT
	.align		4
        /*0000*/ 	.byte	0x04, 0x2f
        /*0002*/ 	.short	(.L_46 - .L_45)
	.align		4
.L_45:
        /*0004*/ 	.word	index@(_Z8populateiPiS_S_S_S_S_S_)
        /*0008*/ 	.word	0x00000020


	//----- nvinfo : EIATTR_FRAME_SIZE
	.align		4
.L_46:
        /*000c*/ 	.byte	0x04, 0x11
        /*000e*/ 	.short	(.L_48 - .L_47)
	.align		4
.L_47:
        /*0010*/ 	.word	index@(_Z8populateiPiS_S_S_S_S_S_)
        /*0014*/ 	.word	0x00000000


	//----- nvinfo : EIATTR_REGCOUNT
	.align		4
.L_48:
        /*0018*/ 	.byte	0x04, 0x2f
        /*001a*/ 	.short	(.L_50 - .L_49)
	.align		4
.L_49:
        /*001c*/ 	.word	index@(_Z16initialize_graphiPiS_i)
        /*0020*/ 	.word	0x0000000c


	//----- nvinfo : EIATTR_FRAME_SIZE
	.align		4
.L_50:
        /*0024*/ 	.byte	0x04, 0x11
        /*0026*/ 	.short	(.L_52 - .L_51)
	.align		4
.L_51:
        /*0028*/ 	.word	index@(_Z16initialize_graphiPiS_i)
        /*002c*/ 	.word	0x00000000


	//----- nvinfo : EIATTR_REGCOUNT
	.align		4
.L_52:
        /*0030*/ 	.byte	0x04, 0x2f
        /*0032*/ 	.short	(.L_54 - .L_53)
	.align		4
.L_53:
        /*0034*/ 	.word	index@(_Z21broadcast_graph_swelliiPiS_S_S_S_S_S_)
        /*0038*/ 	.word	0x0000001e


	//----- nvinfo : EIATTR_FRAME_SIZE
	.align		4
.L_54:
        /*003c*/ 	.byte	0x04, 0x11
        /*003e*/ 	.short	(.L_56 - .L_55)
	.align		4
.L_55:
        /*0040*/ 	.word	index@(_Z21broadcast_graph_swelliiPiS_S_S_S_S_S_)
        /*0044*/ 	.word	0x00000000


	//----- nvinfo : EIATTR_REGCOUNT
	.align		4
.L_56:
        /*0048*/ 	.byte	0x04, 0x2f
        /*004a*/ 	.short	(.L_58 - .L_57)
	.align		4
.L_57:
        /*004c*/ 	.word	index@(_Z20broadcast_graph_baseiiPiS_S_S_S_)
        /*0050*/ 	.word	0x0000001a


	//----- nvinfo : EIATTR_FRAME_SIZE
	.align		4
.L_58:
        /*0054*/ 	.byte	0x04, 0x11
        /*0056*/ 	.short	(.L_60 - .L_59)
	.align		4
.L_59:
        /*0058*/ 	.word	index@(_Z20broadcast_graph_baseiiPiS_S_S_S_)
        /*005c*/ 	.word	0x00000000


	//----- nvinfo : EIATTR_REGCOUNT
	.align		4
.L_60:
        /*0060*/ 	.byte	0x04, 0x2f
        /*0062*/ 	.short	(.L_62 - .L_61)
	.align		4
.L_61:
        /*0064*/ 	.word	index@(_ZN3cub18CUB_300001_SM_10006detail11EmptyKernelIvEEvv)
        /*0068*/ 	.word	0x00000004


	//----- nvinfo : EIATTR_FRAME_SIZE
	.align		4
.L_62:
        /*006c*/ 	.byte	0x04, 0x11
        /*006e*/ 	.short	(.L_64 - .L_63)
	.align		4
.L_63:
        /*0070*/ 	.word	index@(_ZN3cub18CUB_300001_SM_10006detail11EmptyKernelIvEEvv)
        /*0074*/ 	.word	0x00000000


	//----- nvinfo : EIATTR_MIN_STACK_SIZE
	.align		4
.L_64:
        /*0078*/ 	.byte	0x04, 0x12
        /*007a*/ 	.short	(.L_66 - .L_65)
	.align		4
.L_65:
        /*007c*/ 	.word	index@(_ZN3cub18CUB_300001_SM_10006detail11EmptyKernelIvEEvv)
        /*0080*/ 	.word	0x00000000


	//----- nvinfo : EIATTR_MIN_STACK_SIZE
	.align		4
.L_66:
        /*0084*/ 	.byte	0x04, 0x12
        /*0086*/ 	.short	(.L_68 - .L_67)
	.align		4
.L_67:
        /*0088*/ 	.word	index@(_Z20broadcast_graph_baseiiPiS_S_S_S_)
        /*008c*/ 	.word	0x00000000


	//----- nvinfo : EIATTR_MIN_STACK_SIZE
	.align		4
.L_68:
        /*0090*/ 	.byte	0x04, 0x12
        /*0092*/ 	.short	(.L_70 - .L_69)
	.align		4
.L_69:
        /*0094*/ 	.word	index@(_Z21broadcast_graph_swelliiPiS_S_S_S_S_S_)
        /*0098*/ 	.word	0x00000000


	//----- nvinfo : EIATTR_MIN_STACK_SIZE
	.align		4
.L_70:
        /*009c*/ 	.byte	0x04, 0x12
        /*009e*/ 	.short	(.L_72 - .L_71)
	.align		4
.L_71:
        /*00a0*/ 	.word	index@(_Z16initialize_graphiPiS_i)
        /*00a4*/ 	.word	0x00000000


	//----- nvinfo : EIATTR_MIN_STACK_SIZE
	.align		4
.L_72:
        /*00a8*/ 	.byte	0x04, 0x12
        /*00aa*/ 	.short	(.L_74 - .L_73)
	.align		4
.L_73:
        /*00ac*/ 	.word	index@(_Z8populateiPiS_S_S_S_S_S_)
        /*00b0*/ 	.word	0x00000000
.L_74:


//--------------------- .nv.compat                --------------------------
	.section	.nv.compat,"",@"SHT_CUDA_COMPAT_INFO"
	.align	4
        /*0000*/ 	.byte	0x02, 0x09, 0x00, 0x00, 0x02, 0x02, 0x01, 0x00, 0x02, 0x05, 0x05, 0x00, 0x03, 0x07, 0x01, 0x01
        /*0010*/ 	.byte	0x02, 0x03, 0x00, 0x00, 0x02, 0x06, 0x01, 0x00, 0x04, 0x0b, 0x08, 0x00, 0x09, 0x00, 0x00, 0x00
        /*0020*/ 	.byte	0x00, 0x00, 0x00, 0x00


//--------------------- .nv.info._ZN3cub18CUB_300001_SM_10006detail11EmptyKernelIvEEvv --------------------------
	.section	.nv.info._ZN3cub18CUB_300001_SM_10006detail11EmptyKernelIvEEvv,"",@"SHT_CUDA_INFO"
	.sectionflags	@""
	.align	4


	//----- nvinfo : EIATTR_CUDA_API_VERSION
	.align		4
        /*0000*/ 	.byte	0x04, 0x37
        /*0002*/ 	.short	(.L_76 - .L_75)
.L_75:
        /*0004*/ 	.word	0x00000082


	//----- nvinfo : EIATTR_SPARSE_MMA_MASK
	.align		4
.L_76:
        /*0008*/ 	.byte	0x03, 0x50
        /*000a*/ 	.short	0x0000


	//----- nvinfo : EIATTR_MAXREG_COUNT
	.align		4
        /*000c*/ 	.byte	0x03, 0x1b
        /*000e*/ 	.short	0x00ff


	//----- nvinfo : EIATTR_MERCURY_ISA_VERSION
	.align		4
        /*0010*/ 	.byte	0x03, 0x5f
        /*0012*/ 	.short	0x0101


	//----- nvinfo : EIATTR_VRC_CTA_INIT_COUNT
	.align		4
        /*0014*/ 	.byte	0x02, 0x4a
	.zero		1
	.zero		1


	//----- nvinfo : EIATTR_EXIT_INSTR_OFFSETS
	.align		4
        /*0018*/ 	.byte	0x04, 0x1c
        /*001a*/ 	.short	(.L_78 - .L_77)


	//   ....[0]....
.L_77:
        /*001c*/ 	.word	0x00000010


	//----- nvinfo : EIATTR_SW_WAR
	.align		4
.L_78:
        /*0020*/ 	.byte	0x04, 0x36
        /*0022*/ 	.short	(.L_80 - .L_79)
.L_79:
        /*0024*/ 	.word	0x00000008
.L_80:


//--------------------- .nv.info._Z20broadcast_graph_baseiiPiS_S_S_S_ --------------------------
	.section	.nv.info._Z20broadcast_graph_baseiiPiS_S_S_S_,"",@"SHT_CUDA_INFO"
	.sectionflags	@""
	.align	4


	//----- nvinfo : EIATTR_CUDA_API_VERSION
	.align		4
        /*0000*/ 	.byte	0x04, 0x37
        /*0002*/ 	.short	(.L_82 - .L_81)
.L_81:
        /*0004*/ 	.word	0x00000082


	//----- nvinfo : EIATTR_KPARAM_INFO
	.align		4
.L_82:
        /*0008*/ 	.byte	0x04, 0x17
        /*000a*/ 	.short	(.L_84 - .L_83)
.L_83:
        /*000c*/ 	.word	0x00000000
        /*0010*/ 	.short	0x0006
        /*0012*/ 	.short	0x0028
        /*0014*/ 	.byte	0x00, 0xf5, 0x21, 0x00


	//----- nvinfo : EIATTR_KPARAM_INFO
	.align		4
.L_84:
        /*0018*/ 	.byte	0x04, 0x17
        /*001a*/ 	.short	(.L_86 - .L_85)
.L_85:
        /*001c*/ 	.word	0x00000000
        /*0020*/ 	.short	0x0005
        /*0022*/ 	.short	0x0020
        /*0024*/ 	.byte	0x00, 0xf5, 0x21, 0x00


	//----- nvinfo : EIATTR_KPARAM_INFO
	.align		4
.L_86:
        /*0028*/ 	.byte	0x04, 0x17
        /*002a*/ 	.short	(.L_88 - .L_87)
.L_87:
        /*002c*/ 	.word	0x00000000
        /*0030*/ 	.short	0x0004
        /*0032*/ 	.short	0x0018
        /*0034*/ 	.byte	0x00, 0xf5, 0x21, 0x00


	//----- nvinfo : EIATTR_KPARAM_INFO
	.align		4
.L_88:
        /*0038*/ 	.byte	0x04, 0x17
        /*003a*/ 	.short	(.L_90 - .L_89)
.L_89:
        /*003c*/ 	.word	0x00000000
        /*0040*/ 	.short	0x0003
        /*0042*/ 	.short	0x0010
        /*0044*/ 	.byte	0x00, 0xf5, 0x21, 0x00


	//----- nvinfo : EIATTR_KPARAM_INFO
	.align		4
.L_90:
        /*0048*/ 	.byte	0x04, 0x17
        /*004a*/ 	.short	(.L_92 - .L_91)
.L_91:
        /*004c*/ 	.word	0x00000000
        /*0050*/ 	.short	0x0002
        /*0052*/ 	.short	0x0008
        /*0054*/ 	.byte	0x00, 0xf5, 0x21, 0x00


	//----- nvinfo : EIATTR_KPARAM_INFO
	.align		4
.L_92:
        /*0058*/ 	.byte	0x04, 0x17
        /*005a*/ 	.short	(.L_94 - .L_93)
.L_93:
        /*005c*/ 	.word	0x00000000
        /*0060*/ 	.short	0x0001
        /*0062*/ 	.short	0x0004
        /*0064*/ 	.byte	0x00, 0xf0, 0x11, 0x00


	//----- nvinfo : EIATTR_KPARAM_INFO
	.align		4
.L_94:
        /*0068*/ 	.byte	0x04, 0x17
        /*006a*/ 	.short	(.L_96 - .L_95)
.L_95:
        /*006c*/ 	.word	0x00000000
        /*0070*/ 	.short	0x0000
        /*0072*/ 	.short	0x0000
        /*0074*/ 	.byte	0x00, 0xf0, 0x11, 0x00


	//----- nvinfo : EIATTR_SPARSE_MMA_MASK
	.align		4
.L_96:
        /*0078*/ 	.byte	0x03, 0x50
        /*007a*/ 	.short	0x0000


	//----- nvinfo : EIATTR_MAXREG_COUNT
	.align		4
        /*007c*/ 	.byte	0x03, 0x1b
        /*007e*/ 	.short	0x00ff


	//----- nvinfo : EIATTR_MERCURY_ISA_VERSION
	.align		4
        /*0080*/ 	.byte	0x03, 0x5f
        /*0082*/ 	.short	0x0101


	//----- nvinfo : EIATTR_VRC_CTA_INIT_COUNT
	.align		4
        /*0084*/ 	.byte	0x02, 0x4a
	.zero		1
	.zero		1


	//----- nvinfo : EIATTR_EXIT_INSTR_OFFSETS
	.align		4
        /*0088*/ 	.byte	0x04, 0x1c
        /*008a*/ 	.short	(.L_98 - .L_97)


	//   ....[0]....
.L_97:
        /*008c*/ 	.word	0x00000070


	//   ....[1]....
        /*0090*/ 	.word	0x000000e0


	//   ....[2]....
        /*0094*/ 	.word	0x00000140


	//   ....[3]....
        /*0098*/ 	.word	0x00000310


	//   ....[4]....
        /*009c*/ 	.word	0x00000660


	//----- nvinfo : EIATTR_CRS_STACK_SIZE
	.align		4
.L_98:
        /*00a0*/ 	.byte	0x04, 0x1e
        /*00a2*/ 	.short	(.L_100 - .L_99)
.L_99:
        /*00a4*/ 	.word	0x00000000


	//----- nvinfo : EIATTR_CBANK_PARAM_SIZE
	.align		4
.L_100:
        /*00a8*/ 	.byte	0x03, 0x19
        /*00aa*/ 	.short	0x0030


	//----- nvinfo : EIATTR_PARAM_CBANK
	.align		4
        /*00ac*/ 	.byte	0x04, 0x0a
        /*00ae*/ 	.short	(.L_102 - .L_101)
	.align		4
.L_101:
        /*00b0*/ 	.word	index@(.nv.constant0._Z20broadcast_graph_baseiiPiS_S_S_S_)
        /*00b4*/ 	.short	0x0380
        /*00b6*/ 	.short	0x0030


	//----- nvinfo : EIATTR_SW_WAR
	.align		4
.L_102:
        /*00b8*/ 	.byte	0x04, 0x36
        /*00ba*/ 	.short	(.L_104 - .L_103)
.L_103:
        /*00bc*/ 	.word	0x00000008
.L_104:


//--------------------- .nv.info._Z21broadcast_graph_swelliiPiS_S_S_S_S_S_ --------------------------
	.section	.nv.info._Z21broadcast_graph_swelliiPiS_S_S_S_S_S_,"",@"SHT_CUDA_INFO"
	.sectionflags	@""
	.align	4


	//----- nvinfo : EIATTR_CUDA_API_VERSION
	.align		4
        /*0000*/ 	.byte	0x04, 0x37
        /*0002*/ 	.short	(.L_106 - .L_105)
.L_105:
        /*0004*/ 	.word	0x00000082


	//----- nvinfo : EIATTR_KPARAM_INFO
	.align		4
.L_106:
        /*0008*/ 	.byte	0x04, 0x17
        /*000a*/ 	.short	(.L_108 - .L_107)
.L_107:
        /*000c*/ 	.word	0x00000000
        /*0010*/ 	.short	0x0008
        /*0012*/ 	.short	0x0038
        /*0014*/ 	.byte	0x00, 0xf5, 0x21, 0x00


	//----- nvinfo : EIATTR_KPARAM_INFO
	.align		4
.L_108:
        /*0018*/ 	.byte	0x04, 0x17
        /*001a*/ 	.short	(.L_110 - .L_109)
.L_109:
        /*001c*/ 	.word	0x00000000
        /*0020*/ 	.short	0x0007
        /*0022*/ 	.short	0x0030
        /*0024*/ 	.byte	0x00, 0xf5, 0x21, 0x00


	//----- nvinfo : EIATTR_KPARAM_INFO
	.align		4
.L_110:
        /*0028*/ 	.byte	0x04, 0x17
        /*002a*/ 	.short	(.L_112 - .L_111)
.L_111:
        /*002c*/ 	.word	0x00000000
        /*0030*/ 	.short	0x0006
        /*0032*/ 	.short	0x0028
        /*0034*/ 	.byte	0x00, 0xf5, 0x21, 0x00


	//----- nvinfo : EIATTR_KPARAM_INFO
	.align		4
.L_112:
        /*0038*/ 	.byte	0x04, 0x17
        /*003a*/ 	.short	(.L_114 - .L_113)
.L_113:
        /*003c*/ 	.word	0x00000000
        /*0040*/ 	.short	0x0005
        /*0042*/ 	.short	0x0020
        /*0044*/ 	.byte	0x00, 0xf5, 0x21, 0x00


	//----- nvinfo : EIATTR_KPARAM_INFO
	.align		4
.L_114:
        /*0048*/ 	.byte	0x04, 0x17
        /*004a*/ 	.short	(.L_116 - .L_115)
.L_115:
        /*004c*/ 	.word	0x00000000
        /*0050*/ 	.short	0x0004
        /*0052*/ 	.short	0x0018
        /*0054*/ 	.byte	0x00, 0xf5, 0x21, 0x00


	//----- nvinfo : EIATTR_KPARAM_INFO
	.align		4
.L_116:
        /*0058*/ 	.byte	0x04, 0x17
        /*005a*/ 	.short	(.L_118 - .L_117)
.L_117:
        /*005c*/ 	.word	0x00000000
        /*0060*/ 	.short	0x0003
        /*0062*/ 	.short	0x0010
        /*0064*/ 	.byte	0x00, 0xf5, 0x21, 0x00


	//----- nvinfo : EIATTR_KPARAM_INFO
	.align		4
.L_118:
        /*0068*/ 	.byte	0x04, 0x17
        /*006a*/ 	.short	(.L_120 - .L_119)
.L_119:
        /*006c*/ 	.word	0x00000000
        /*0070*/ 	.short	0x0002
        /*0072*/ 	.short	0x0008
        /*0074*/ 	.byte	0x00, 0xf5, 0x21, 0x00


	//----- nvinfo : EIATTR_KPARAM_INFO
	.align		4
.L_120:
        /*0078*/ 	.byte	0x04, 0x17
        /*007a*/ 	.short	(.L_122 - .L_121)
.L_121:
        /*007c*/ 	.word	0x00000000
        /*0080*/ 	.short	0x0001
        /*0082*/ 	.short	0x0004
        /*0084*/ 	.byte	0x00, 0xf0, 0x11, 0x00


	//----- nvinfo : EIATTR_KPARAM_INFO
	.align		4
.L_122:
        /*0088*/ 	.byte	0x04, 0x17
        /*008a*/ 	.short	(.L_124 - .L_123)
.L_123:
        /*008c*/ 	.word	0x00000000
        /*0090*/ 	.short	0x0000
        /*0092*/ 	.short	0x0000
        /*0094*/ 	.byte	0x00, 0xf0, 0x11, 0x00


	//----- nvinfo : EIATTR_SPARSE_MMA_MASK
	.align		4
.L_124:
        /*0098*/ 	.byte	0x03, 0x50
        /*009a*/ 	.short	0x0000


	//----- nvinfo : EIATTR_MAXREG_COUNT
	.align		4
        /*009c*/ 	.byte	0x03, 0x1b
        /*009e*/ 	.short	0x00ff


	//----- nvinfo : EIATTR_MERCURY_ISA_VERSION
	.align		4
        /*00a0*/ 	.byte	0x03, 0x5f
        /*00a2*/ 	.short	0x0101


	//----- nvinfo : EIATTR_VRC_CTA_INIT_COUNT
	.align		4
        /*00a4*/ 	.byte	0x02, 0x4a
	.zero		1
	.zero		1


	//----- nvinfo : EIATTR_EXIT_INSTR_OFFSETS
	.align		4
        /*00a8*/ 	.byte	0x04, 0x1c
        /*00aa*/ 	.short	(.L_126 - .L_125)


	//   ....[0]....
.L_125:
        /*00ac*/ 	.word	0x00000070


	//   ....[1]....
        /*00b0*/ 	.word	0x00000110


	//   ....[2]....
        /*00b4*/ 	.word	0x000002c0


	//   ....[3]....
        /*00b8*/ 	.word	0x000006b0


	//   ....[4]....
        /*00bc*/ 	.word	0x000007e0


	//----- nvinfo : EIATTR_CRS_STACK_SIZE
	.align		4
.L_126:
        /*00c0*/ 	.byte	0x04, 0x1e
        /*00c2*/ 	.short	(.L_128 - .L_127)
.L_127:
        /*00c4*/ 	.word	0x00000000


	//----- nvinfo : EIATTR_CBANK_PARAM_SIZE
	.align		4
.L_128:
        /*00c8*/ 	.byte	0x03, 0x19
        /*00ca*/ 	.short	0x0040


	//----- nvinfo : EIATTR_PARAM_CBANK
	.align		4
        /*00cc*/ 	.byte	0x04, 0x0a
        /*00ce*/ 	.short	(.L_130 - .L_129)
	.align		4
.L_129:
        /*00d0*/ 	.word	index@(.nv.constant0._Z21broadcast_graph_swelliiPiS_S_S_S_S_S_)
        /*00d4*/ 	.short	0x0380
        /*00d6*/ 	.short	0x0040


	//----- nvinfo : EIATTR_SW_WAR
	.align		4
.L_130:
        /*00d8*/ 	.byte	0x04, 0x36
        /*00da*/ 	.short	(.L_132 - .L_131)
.L_131:
        /*00dc*/ 	.word	0x00000008
.L_132:


//--------------------- .nv.info._Z16initialize_graphiPiS_i --------------------------
	.section	.nv.info._Z16initialize_graphiPiS_i,"",@"SHT_CUDA_INFO"
	.sectionflags	@""
	.align	4


	//----- nvinfo : EIATTR_CUDA_API_VERSION
	.align		4
        /*0000*/ 	.byte	0x04, 0x37
        /*0002*/ 	.short	(.L_134 - .L_133)
.L_133:
        /*0004*/ 	.word	0x00000082


	//----- nvinfo : EIATTR_KPARAM_INFO
	.align		4
.L_134:
        /*0008*/ 	.byte	0x04, 0x17
        /*000a*/ 	.short	(.L_136 - .L_135)
.L_135:
        /*000c*/ 	.word	0x00000000
        /*0010*/ 	.short	0x0003
        /*0012*/ 	.short	0x0018
        /*0014*/ 	.byte	0x00, 0xf0, 0x11, 0x00


	//----- nvinfo : EIATTR_KPARAM_INFO
	.align		4
.L_136:
        /*0018*/ 	.byte	0x04, 0x17
        /*001a*/ 	.short	(.L_138 - .L_137)
.L_137:
        /*001c*/ 	.word	0x00000000
        /*0020*/ 	.short	0x0002
        /*0022*/ 	.short	0x0010
        /*0024*/ 	.byte	0x00, 0xf5, 0x21, 0x00


	//----- nvinfo : EIATTR_KPARAM_INFO
	.align		4
.L_138:
        /*0028*/ 	.byte	0x04, 0x17
        /*002a*/ 	.short	(.L_140 - .L_139)
.L_139:
        /*002c*/ 	.word	0x00000000
        /*0030*/ 	.short	0x0001
        /*0032*/ 	.short	0x0008
        /*0034*/ 	.byte	0x00, 0xf5, 0x21, 0x00


	//----- nvinfo : EIATTR_KPARAM_INFO
	.align		4
.L_140:
        /*0038*/ 	.byte	0x04, 0x17
        /*003a*/ 	.short	(.L_142 - .L_141)
.L_141:
        /*003c*/ 	.word	0x00000000
        /*0040*/ 	.short	0x0000
        /*0042*/ 	.short	0x0000
        /*0044*/ 	.byte	0x00, 0xf0, 0x11, 0x00


	//----- nvinfo : EIATTR_SPARSE_MMA_MASK
	.align		4
.L_142:
        /*0048*/ 	.byte	0x03, 0x50
        /*004a*/ 	.short	0x0000


	//----- nvinfo : EIATTR_MAXREG_COUNT
	.align		4
        /*004c*/ 	.byte	0x03, 0x1b
        /*004e*/ 	.short	0x00ff


	//----- nvinfo : EIATTR_MERCURY_ISA_VERSION
	.align		4
        /*0050*/ 	.byte	0x03, 0x5f
        /*0052*/ 	.short	0x0101


	//----- nvinfo : EIATTR_VRC_CTA_INIT_COUNT
	.align		4
        /*0054*/ 	.byte	0x02, 0x4a
	.zero		1
	.zero		1


	//----- nvinfo : EIATTR_EXIT_INSTR_OFFSETS
	.align		4
        /*0058*/ 	.byte	0x04, 0x1c
        /*005a*/ 	.short	(.L_144 - .L_143)


	//   ....[0]....
.L_143:
        /*005c*/ 	.word	0x00000070


	//   ....[1]....
        /*0060*/ 	.word	0x00000120


	//   ....[2]....
        /*0064*/ 	.word	0x00000150


	//----- nvinfo : EIATTR_CBANK_PARAM_SIZE
	.align		4
.L_144:
        /*0068*/ 	.byte	0x03, 0x19
        /*006a*/ 	.short	0x001c


	//----- nvinfo : EIATTR_PARAM_CBANK
	.align		4
        /*006c*/ 	.byte	0x04, 0x0a
        /*006e*/ 	.short	(.L_146 - .L_145)
	.align		4
.L_145:
        /*0070*/ 	.word	index@(.nv.constant0._Z16initialize_graphiPiS_i)
        /*0074*/ 	.short	0x0380
        /*0076*/ 	.short	0x001c


	//----- nvinfo : EIATTR_SW_WAR
	.align		4
.L_146:
        /*0078*/ 	.byte	0x04, 0x36
        /*007a*/ 	.short	(.L_148 - .L_147)
.L_147:
        /*007c*/ 	.word	0x00000008
.L_148:


//--------------------- .nv.info._Z8populateiPiS_S_S_S_S_S_ --------------------------
	.section	.nv.info._Z8populateiPiS_S_S_S_S_S_,"",@"SHT_CUDA_INFO"
	.sectionflags	@""
	.align	4


	//----- nvinfo : EIATTR_CUDA_API_VERSION
	.align		4
        /*0000*/ 	.byte	0x04, 0x37
        /*0002*/ 	.short	(.L_150 - .L_149)
.L_149:
        /*0004*/ 	.word	0x00000082


	//----- nvinfo : EIATTR_KPARAM_INFO
	.align		4
.L_150:
        /*0008*/ 	.byte	0x04, 0x17
        /*000a*/ 	.short	(.L_152 - .L_151)
.L_151:
        /*000c*/ 	.word	0x00000000
        /*0010*/ 	.short	0x0007
        /*0012*/ 	.short	0x0038
        /*0014*/ 	.byte	0x00, 0xf5, 0x21, 0x00


	//----- nvinfo : EIATTR_KPARAM_INFO
	.align		4
.L_152:
        /*0018*/ 	.byte	0x04, 0x17
        /*001a*/ 	.short	(.L_154 - .L_153)
.L_153:
        /*001c*/ 	.word	0x00000000
        /*0020*/ 	.short	0x0006
        /*0022*/ 	.short	0x0030
        /*0024*/ 	.byte	0x00, 0xf5, 0x21, 0x00


	//----- nvinfo : EIATTR_KPARAM_INFO
	.align		4
.L_154:
        /*0028*/ 	.byte	0x04, 0x17
        /*002a*/ 	.short	(.L_156 - .L_155)
.L_155:
        /*002c*/ 	.word	0x00000000
        /*0030*/ 	.short	0x0005
        /*0032*/ 	.short	0x0028
        /*0034*/ 	.byte	0x00, 0xf5, 0x21, 0x00


	//----- nvinfo : EIATTR_KPARAM_INFO
	.align		4
.L_156:
        /*0038*/ 	.byte	0x04, 0x17
        /*003a*/ 	.short	(.L_158 - .L_157)
.L_157:
        /*003c*/ 	.word	0x00000000
        /*0040*/ 	.short	0x0004
        /*0042*/ 	.short	0x0020
        /*0044*/ 	.byte	0x00, 0xf5, 0x21, 0x00


	//----- nvinfo : EIATTR_KPARAM_INFO
	.align		4
.L_158:
        /*0048*/ 	.byte	0x04, 0x17
        /*004a*/ 	.short	(.L_160 - .L_159)
.L_159:
        /*004c*/ 	.word	0x00000000
        /*0050*/ 	.short	0x0003
        /*0052*/ 	.short	0x0018
        /*0054*/ 	.byte	0x00, 0xf5, 0x21, 0x00


	//----- nvinfo : EIATTR_KPARAM_INFO
	.align		4
.L_160:
        /*0058*/ 	.byte	0x04, 0x17
        /*005a*/ 	.short	(.L_162 - .L_161)
.L_161:
        /*005c*/ 	.word	0x00000000
        /*0060*/ 	.short	0x0002
        /*0062*/ 	.short	0x0010
        /*0064*/ 	.byte	0x00, 0xf5, 0x21, 0x00


	//----- nvinfo : EIATTR_KPARAM_INFO
	.align		4
.L_162:
        /*0068*/ 	.byte	0x04, 0x17
        /*006a*/ 	.short	(.L_164 - .L_163)
.L_163:
        /*006c*/ 	.word	0x00000000
        /*0070*/ 	.short	0x0001
        /*0072*/ 	.short	0x0008
        /*0074*/ 	.byte	0x00, 0xf5, 0x21, 0x00


	//----- nvinfo : EIATTR_KPARAM_INFO
	.align		4
.L_164:
        /*0078*/ 	.byte	0x04, 0x17
        /*007a*/ 	.short	(.L_166 - .L_165)
.L_165:
        /*007c*/ 	.word	0x00000000
        /*0080*/ 	.short	0x0000
        /*0082*/ 	.short	0x0000
        /*0084*/ 	.byte	0x00, 0xf0, 0x11, 0x00


	//----- nvinfo : EIATTR_SPARSE_MMA_MASK
	.align		4
.L_166:
        /*0088*/ 	.byte	0x03, 0x50
        /*008a*/ 	.short	0x0000


	//----- nvinfo : EIATTR_MAXREG_COUNT
	.align		4
        /*008c*/ 	.byte	0x03, 0x1b
        /*008e*/ 	.short	0x00ff


	//----- nvinfo : EIATTR_MERCURY_ISA_VERSION
	.align		4
        /*0090*/ 	.byte	0x03, 0x5f
        /*0092*/ 	.short	0x0101


	//----- nvinfo : EIATTR_VRC_CTA_INIT_COUNT
	.align		4
        /*0094*/ 	.byte	0x02, 0x4a
	.zero		1
	.zero		1


	//----- nvinfo : EIATTR_EXIT_INSTR_OFFSETS
	.align		4
        /*0098*/ 	.byte	0x04, 0x1c
        /*009a*/ 	.short	(.L_168 - .L_167)


	//   ....[0]....
.L_167:
        /*009c*/ 	.word	0x00000070


	//   ....[1]....
        /*00a0*/ 	.word	0x000002e0


	//   ....[2]....
        /*00a4*/ 	.word	0x00000490


	//   ....[3]....
        /*00a8*/ 	.word	0x000006d0


	//----- nvinfo : EIATTR_CRS_STACK_SIZE
	.align		4
.L_168:
        /*00ac*/ 	.byte	0x04, 0x1e
        /*00ae*/ 	.short	(.L_170 - .L_169)
.L_169:
        /*00b0*/ 	.word	0x00000000


	//----- nvinfo : EIATTR_CBANK_PARAM_SIZE
	.align		4
.L_170:
        /*00b4*/ 	.byte	0x03, 0x19
        /*00b6*/ 	.short	0x0040


	//----- nvinfo : EIATTR_PARAM_CBANK
	.align		4
        /*00b8*/ 	.byte	0x04, 0x0a
        /*00ba*/ 	.short	(.L_172 - .L_171)
	.align		4
.L_171:
        /*00bc*/ 	.word	index@(.nv.constant0._Z8populateiPiS_S_S_S_S_S_)
        /*00c0*/ 	.short	0x0380
        /*00c2*/ 	.short	0x0040


	//----- nvinfo : EIATTR_SW_WAR
	.align		4
.L_172:
        /*00c4*/ 	.byte	0x04, 0x36
        /*00c6*/ 	.short	(.L_174 - .L_173)
.L_173:
        /*00c8*/ 	.word	0x00000008
.L_174:


//--------------------- .nv.callgraph             --------------------------
	.section	.nv.callgraph,"",@"SHT_CUDA_CALLGRAPH"
	.align	4
	.sectionentsize	8
	.align		4
        /*0000*/ 	.word	0x00000000
	.align		4
        /*0004*/ 	.word	0xffffffff
	.align		4
        /*0008*/ 	.word	0x00000000
	.align		4
        /*000c*/ 	.word	0xfffffffe
	.align		4
        /*0010*/ 	.word	0x00000000
	.align		4
        /*0014*/ 	.word	0xfffffffd
	.align		4
        /*0018*/ 	.word	0x00000000
	.align		4
        /*001c*/ 	.word	0xfffffffc


//--------------------- .nv.constant4             --------------------------
	.section	.nv.constant4,"a",@progbits
	.align	8
	.align		8
.nv.constant4:
        /*0000*/ 	.dword	_ZN34_INTERNAL_eece18df_4_k_cu_63de3cd94cuda3std3__45__cpo5beginE
	.align		8
        /*0008*/ 	.dword	_ZN34_INTERNAL_eece18df_4_k_cu_63de3cd94cuda3std3__45__cpo3endE
	.align		8
        /*0010*/ 	.dword	_ZN34_INTERNAL_eece18df_4_k_cu_63de3cd94cuda3std3__45__cpo6cbeginE
	.align		8
        /*0018*/ 	.dword	_ZN34_INTERNAL_eece18df_4_k_cu_63de3cd94cuda3std3__45__cpo4cendE
	.align		8
        /*0020*/ 	.dword	_ZN34_INTERNAL_eece18df_4_k_cu_63de3cd94cuda3std3__45__cpo6rbeginE
	.align		8
        /*0028*/ 	.dword	_ZN34_INTERNAL_eece18df_4_k_cu_63de3cd94cuda3std3__45__cpo4rendE
	.align		8
        /*0030*/ 	.dword	_ZN34_INTERNAL_eece18df_4_k_cu_63de3cd94cuda3std3__45__cpo7crbeginE
	.align		8
        /*0038*/ 	.dword	_ZN34_INTERNAL_eece18df_4_k_cu_63de3cd94cuda3std3__45__cpo5crendE
	.align		8
        /*0040*/ 	.dword	_ZN34_INTERNAL_eece18df_4_k_cu_63de3cd94cuda3std3__436_GLOBAL__N__eece18df_4_k_cu_63de3cd96ignoreE
	.align		8
        /*0048*/ 	.dword	_ZN34_INTERNAL_eece18df_4_k_cu_63de3cd94cuda3std3__419piecewise_constructE
	.align		8
        /*0050*/ 	.dword	_ZN34_INTERNAL_eece18df_4_k_cu_63de3cd94cuda3std3__48in_placeE
	.align		8
        /*0058*/ 	.dword	_ZN34_INTERNAL_eece18df_4_k_cu_63de3cd94cuda3std3__420unreachable_sentinelE
	.align		8
        /*0060*/ 	.dword	_ZN34_INTERNAL_eece18df_4_k_cu_63de3cd94cuda3std3__47nulloptE
	.align		8
        /*0068*/ 	.dword	_ZN34_INTERNAL_eece18df_4_k_cu_63de3cd94cuda3std3__48unexpectE
	.align		8
        /*0070*/ 	.dword	_ZN34_INTERNAL_eece18df_4_k_cu_63de3cd94cuda3std6ranges3__45__cpo4swapE
	.align		8
        /*0078*/ 	.dword	_ZN34_INTERNAL_eece18df_4_k_cu_63de3cd94cuda3std6ranges3__45__cpo9iter_moveE
	.align		8
        /*0080*/ 	.dword	_ZN34_INTERNAL_eece18df_4_k_cu_63de3cd94cuda3std6ranges3__45__cpo5beginE
	.align		8
        /*0088*/ 	.dword	_ZN34_INTERNAL_eece18df_4_k_cu_63de3cd94cuda3std6ranges3__45__cpo3endE
	.align		8
        /*0090*/ 	.dword	_ZN34_INTERNAL_eece18df_4_k_cu_63de3cd94cuda3std6ranges3__45__cpo6cbeginE
	.align		8
        /*0098*/ 	.dword	_ZN34_INTERNAL_eece18df_4_k_cu_63de3cd94cuda3std6ranges3__45__cpo4cendE
	.align		8
        /*00a0*/ 	.dword	_ZN34_INTERNAL_eece18df_4_k_cu_63de3cd94cuda3std6ranges3__45__cpo7advanceE
	.align		8
        /*00a8*/ 	.dword	_ZN34_INTERNAL_eece18df_4_k_cu_63de3cd94cuda3std6ranges3__45__cpo9iter_swapE
	.align		8
        /*00b0*/ 	.dword	_ZN34_INTERNAL_eece18df_4_k_cu_63de3cd94cuda3std6ranges3__45__cpo4nextE
	.align		8
        /*00b8*/ 	.dword	_ZN34_INTERNAL_eece18df_4_k_cu_63de3cd94cuda3std6ranges3__45__cpo4prevE
	.align		8
        /*00c0*/ 	.dword	_ZN34_INTERNAL_eece18df_4_k_cu_63de3cd94cuda3std6ranges3__45__cpo4dataE
	.align		8
        /*00c8*/ 	.dword	_ZN34_INTERNAL_eece18df_4_k_cu_63de3cd94cuda3std6ranges3__45__cpo5cdataE
	.align		8
        /*00d0*/ 	.dword	_ZN34_INTERNAL_eece18df_4_k_cu_63de3cd94cuda3std6ranges3__45__cpo4sizeE
	.align		8
        /*00d8*/ 	.dword	_ZN34_INTERNAL_eece18df_4_k_cu_63de3cd94cuda3std6ranges3__45__cpo5ssizeE
	.align		8
        /*00e0*/ 	.dword	_ZN34_INTERNAL_eece18df_4_k_cu_63de3cd94cuda3std6ranges3__45__cpo8distanceE
	.align		8
        /*00e8*/ 	.dword	_ZN34_INTERNAL_eece18df_4_k_cu_63de3cd96thrust24THRUST_300001_SM_1000_NS8cuda_cub3parE
	.align		8
        /*00f0*/ 	.dword	_ZN34_INTERNAL_eece18df_4_k_cu_63de3cd96thrust24THRUST_300001_SM_1000_NS8cuda_cub10par_nosyncE
	.align		8
        /*00f8*/ 	.dword	_ZN34_INTERNAL_eece18df_4_k_cu_63de3cd96thrust24THRUST_300001_SM_1000_NS6system6detail10sequential3seqE
	.align		8
        /*0100*/ 	.dword	_ZN34_INTERNAL_eece18df_4_k_cu_63de3cd96thrust24THRUST_300001_SM_1000_NS6system3cpp3parE
	.align		8
        /*0108*/ 	.dword	_ZN34_INTERNAL_eece18df_4_k_cu_63de3cd96thrust24THRUST_300001_SM_1000_NS12placeholders2_1E
	.align		8
        /*0110*/ 	.dword	_ZN34_INTERNAL_eece18df_4_k_cu_63de3cd96thrust24THRUST_300001_SM_1000_NS12placeholders2_2E
	.align		8
        /*0118*/ 	.dword	_ZN34_INTERNAL_eece18df_4_k_cu_63de3cd96thrust24THRUST_300001_SM_1000_NS12placeholders2_3E
	.align		8
        /*0120*/ 	.dword	_ZN34_INTERNAL_eece18df_4_k_cu_63de3cd96thrust24THRUST_300001_SM_1000_NS12placeholders2_4E
	.align		8
        /*0128*/ 	.dword	_ZN34_INTERNAL_eece18df_4_k_cu_63de3cd96thrust24THRUST_300001_SM_1000_NS12placeholders2_5E
	.align		8
        /*0130*/ 	.dword	_ZN34_INTERNAL_eece18df_4_k_cu_63de3cd96thrust24THRUST_300001_SM_1000_NS12placeholders2_6E
	.align		8
        /*0138*/ 	.dword	_ZN34_INTERNAL_eece18df_4_k_cu_63de3cd96thrust24THRUST_300001_SM_1000_NS12placeholders2_7E
	.align		8
        /*0140*/ 	.dword	_ZN34_INTERNAL_eece18df_4_k_cu_63de3cd96thrust24THRUST_300001_SM_1000_NS12placeholders2_8E
	.align		8
        /*0148*/ 	.dword	_ZN34_INTERNAL_eece18df_4_k_cu_63de3cd96thrust24THRUST_300001_SM_1000_NS12placeholders2_9E
	.align		8
        /*0150*/ 	.dword	_ZN34_INTERNAL_eece18df_4_k_cu_63de3cd96thrust24THRUST_300001_SM_1000_NS12placeholders3_10E
	.align		8
        /*0158*/ 	.dword	_ZN34_INTERNAL_eece18df_4_k_cu_63de3cd96thrust24THRUST_300001_SM_1000_NS3seqE
	.align		8
        /*0160*/ 	.dword	_ZN34_INTERNAL_eece18df_4_k_cu_63de3cd96thrust24THRUST_300001_SM_1000_NS6deviceE


//--------------------- .text._ZN3cub18CUB_300001_SM_10006detail11EmptyKernelIvEEvv --------------------------
	.section	.text._ZN3cub18CUB_300001_SM_10006detail11EmptyKernelIvEEvv,"ax",@progbits
	.align	128
        .global         _ZN3cub18CUB_300001_SM_10006detail11EmptyKernelIvEEvv
        .type           _ZN3cub18CUB_300001_SM_10006detail11EmptyKernelIvEEvv,@function
        .size           _ZN3cub18CUB_300001_SM_10006detail11EmptyKernelIvEEvv,(.L_x_17 - _ZN3cub18CUB_300001_SM_10006detail11EmptyKernelIvEEvv)
        .other          _ZN3cub18CUB_300001_SM_10006detail11EmptyKernelIvEEvv,@"STO_CUDA_ENTRY STV_DEFAULT"
_ZN3cub18CUB_300001_SM_10006detail11EmptyKernelIvEEvv:
.text._ZN3cub18CUB_300001_SM_10006detail11EmptyKernelIvEEvv:
[----:B------:R-:W-:Y:S01]  /*0000*/  LDC R1, c[0x0][0x37c] ;  /* 0x0000df00ff017b82 */ /* 0x000fe20000000800 */
[----:B------:R-:W-:Y:S05]  /*0010*/  EXIT ;  /* 0x000000000000794d */ /* 0x000fea0003800000 */
.L_x_0:
[----:B------:R-:W-:-:S00]  /*0020*/  BRA `(.L_x_0) ;  /* 0xfffffffc00fc7947 */ /* 0x000fc0000383ffff */
[----:B------:R-:W-:-:S00]  /*0030*/  NOP ;  /* 0x0000000000007918 */ /* 0x000fc00000000000 */
        /* <DEDUP_REMOVED lines=12> */
.L_x_17:


//--------------------- .text._Z20broadcast_graph_baseiiPiS_S_S_S_ --------------------------
	.section	.text._Z20broadcast_graph_baseiiPiS_S_S_S_,"ax",@progbits
	.align	128
        .global         _Z20broadcast_graph_baseiiPiS_S_S_S_
        .type           _Z20broadcast_graph_baseiiPiS_S_S_S_,@function
        .size           _Z20broadcast_graph_baseiiPiS_S_S_S_,(.L_x_18 - _Z20broadcast_graph_baseiiPiS_S_S_S_)
        .other          _Z20broadcast_graph_baseiiPiS_S_S_S_,@"STO_CUDA_ENTRY STV_DEFAULT"
_Z20broadcast_graph_baseiiPiS_S_S_S_:
.text._Z20broadcast_graph_baseiiPiS_S_S_S_:
[----:B------:R-:W-:Y:S01]  /*0000*/  LDC R1, c[0x0][0x37c] ;  /* 0x0000df00ff017b82 */ /* 0x000fe20000000800 */
[----:B------:R-:W0:Y:S07]  /*0010*/  S2R R0, SR_TID.X ;  /* 0x0000000000007919 */ /* 0x000e2e0000002100 */
[----:B------:R-:W0:Y:S01]  /*0020*/  S2UR UR4, SR_CTAID.X ;  /* 0x00000000000479c3 */ /* 0x000e220000002500 */
[----:B------:R-:W1:Y:S07]  /*0030*/  LDCU UR5, c[0x0][0x384] ;  /* 0x00007080ff0577ac */ /* 0x000e6e0008000800 */
[----:B------:R-:W0:Y:S02]  /*0040*/  LDC R3, c[0x0][0x360] ;  /* 0x0000d800ff037b82 */ /* 0x000e240000000800 */
[----:B0-----:R-:W-:-:S05]  /*0050*/  IMAD R0, R3, UR4, R0 ;  /* 0x0000000403007c24 */ /* 0x001fca000f8e0200 */
[----:B-1----:R-:W-:-:S13]  /*0060*/  ISETP.GE.U32.AND P0, PT, R0, UR5, PT ;  /* 0x0000000500007c0c */ /* 0x002fda000bf06070 */
[----:B------:R-:W-:Y:S05]  /*0070*/  @P0 EXIT ;  /* 0x000000000000094d */ /* 0x000fea0003800000 */
[----:B------:R-:W0:Y:S01]  /*0080*/  LDC.64 R2, c[0x0][0x388] ;  /* 0x0000e200ff027b82 */ /* 0x000e220000000a00 */
[----:B------:R-:W1:Y:S07]  /*0090*/  LDCU.64 UR6, c[0x0][0x358] ;  /* 0x00006b00ff0677ac */ /* 0x000e6e0008000a00 */
[----:B------:R-:W2:Y:S01]  /*00a0*/  LDC R5, c[0x0][0x380] ;  /* 0x0000e000ff057b82 */ /* 0x000ea20000000800 */
[----:B0-----:R-:W-:-:S06]  /*00b0*/  IMAD.WIDE.U32 R2, R0, 0x4, R2 ;  /* 0x0000000400027825 */ /* 0x001fcc00078e0002 */
[----:B-1----:R-:W2:Y:S02]  /*00c0*/  LDG.E R2, desc[UR6][R2.64] ;  /* 0x0000000602027981 */ /* 0x002ea4000c1e1900 */
[----:B--2---:R-:W-:-:S13]  /*00d0*/  ISETP.NE.AND P0, PT, R2, R5, PT ;  /* 0x000000050200720c */ /* 0x004fda0003f05270 */
[----:B------:R-:W-:Y:S05]  /*00e0*/  @P0 EXIT ;  /* 0x000000000000094d */ /* 0x000fea0003800000 */
[----:B------:R-:W0:Y:S02]  /*00f0*/  LDC.64 R2, c[0x0][0x390] ;  /* 0x0000e400ff027b82 */ /* 0x000e240000000a00 */
[----:B0-----:R-:W-:-:S05]  /*0100*/  IMAD.WIDE.U32 R2, R0, 0x4, R2 ;  /* 0x0000000400027825 */ /* 0x001fca00078e0002 */
[----:B------:R-:W2:Y:S04]  /*0110*/  LDG.E R8, desc[UR6][R2.64] ;  /* 0x0000000602087981 */ /* 0x000ea8000c1e1900 */
[----:B------:R-:W2:Y:S02]  /*0120*/  LDG.E R17, desc[UR6][R2.64+0x4] ;  /* 0x0000040602117981 */ /* 0x000ea4000c1e1900 */
[----:B--2---:R-:W-:-:S13]  /*0130*/  ISETP.GE.AND P0, PT, R8, R17, PT ;  /* 0x000000110800720c */ /* 0x004fda0003f06270 */
[----:B------:R-:W-:Y:S05]  /*0140*/  @P0 EXIT ;  /* 0x000000000000094d */ /* 0x000fea0003800000 */
[C---:B------:R-:W-:Y:S01]  /*0150*/  IADD3 R2, PT, PT, -R8.reuse, R17, RZ ;  /* 0x0000001108027210 */ /* 0x040fe20007ffe1ff */
[----:B------:R-:W-:Y:S01]  /*0160*/  IMAD.IADD R3, R8, 0x1, -R17 ;  /* 0x0000000108037824 */ /* 0x000fe200078e0a11 */
[----:B------:R-:W-:Y:S02]  /*0170*/  BSSY.RECONVERGENT B0, `(.L_x_1) ;  /* 0x0000019000007945 */ /* 0x000fe40003800200 */
[----:B------:R-:W-:Y:S02]  /*0180*/  LOP3.LUT P1, R9, R2, 0x3, RZ, 0xc0, !PT ;  /* 0x0000000302097812 */ /* 0x000fe4000782c0ff */
[----:B------:R-:W-:Y:S01]  /*0190*/  ISETP.GT.U32.AND P0, PT, R3, -0x4, PT ;  /* 0xfffffffc0300780c */ /* 0x000fe20003f04070 */
[----:B------:R-:W-:Y:S01]  /*01a0*/  IMAD.MOV.U32 R3, RZ, RZ, R8 ;  /* 0x000000ffff037224 */ /* 0x000fe200078e0008 */
[----:B------:R-:W-:-:S09]  /*01b0*/  IADD3 R2, PT, PT, R5, 0x1, RZ ;  /* 0x0000000105027810 */ /* 0x000fd20007ffe0ff */
[----:B------:R-:W-:Y:S05]  /*01c0*/  @!P1 BRA `(.L_x_2) ;  /* 0x00000000004c9947 */ /* 0x000fea0003800000 */
[----:B------:R-:W0:Y:S01]  /*01d0*/  LDC.64 R4, c[0x0][0x388] ;  /* 0x0000e200ff047b82 */ /* 0x000e220000000a00 */
[----:B------:R-:W-:Y:S01]  /*01e0*/  IADD3 R16, PT, PT, -R9, RZ, RZ ;  /* 0x000000ff09107210 */ /* 0x000fe20007ffe1ff */
[----:B------:R-:W-:-:S06]  /*01f0*/  IMAD.MOV.U32 R3, RZ, RZ, R8 ;  /* 0x000000ffff037224 */ /* 0x000fcc00078e0008 */
[----:B------:R-:W1:Y:S02]  /*0200*/  LDC.64 R6, c[0x0][0x398] ;  /* 0x0000e600ff067b82 */ /* 0x000e640000000a00 */
.L_x_3:
[----:B-1----:R-:W-:-:S06]  /*0210*/  IMAD.WIDE R8, R3, 0x4, R6 ;  /* 0x0000000403087825 */ /* 0x002fcc00078e0206 */
[----:B------:R-:W0:Y:S02]  /*0220*/  LDG.E R9, desc[UR6][R8.64] ;  /* 0x0000000608097981 */ /* 0x000e24000c1e1900 */
[----:B0-----:R-:W-:-:S05]  /*0230*/  IMAD.WIDE R14, R9, 0x4, R4 ;  /* 0x00000004090e7825 */ /* 0x001fca00078e0204 */
[----:B------:R-:W2:Y:S01]  /*0240*/  LDG.E R10, desc[UR6][R14.64] ;  /* 0x000000060e0a7981 */ /* 0x000ea2000c1e1900 */
[----:B------:R-:W-:Y:S01]  /*0250*/  IADD3 R16, PT, PT, R16, 0x1, RZ ;  /* 0x0000000110107810 */ /* 0x000fe20007ffe0ff */
[----:B------:R-:W-:Y:S01]  /*0260*/  VIADD R3, R3, 0x1 ;  /* 0x0000000103037836 */ /* 0x000fe20000000000 */
[----:B--2---:R-:W-:-:S13]  /*0270*/  ISETP.GT.AND P1, PT, R10, -0x1, PT ;  /* 0xffffffff0a00780c */ /* 0x004fda0003f24270 */
[----:B------:R-:W0:Y:S01]  /*0280*/  @!P1 LDC.64 R10, c[0x0][0x3a0] ;  /* 0x0000e800ff0a9b82 */ /* 0x000e220000000a00 */
[----:B------:R2:W-:Y:S07]  /*0290*/  @!P1 STG.E desc[UR6][R14.64], R2 ;  /* 0x000000020e009986 */ /* 0x0005ee000c101906 */
[----:B------:R-:W1:Y:S01]  /*02a0*/  @!P1 LDC.64 R12, c[0x0][0x3a8] ;  /* 0x0000ea00ff0c9b82 */ /* 0x000e620000000a00 */
[----:B0-----:R-:W-:-:S05]  /*02b0*/  @!P1 IMAD.WIDE R10, R9, 0x4, R10 ;  /* 0x00000004090a9825 */ /* 0x001fca00078e020a */
[----:B------:R2:W-:Y:S04]  /*02c0*/  @!P1 STG.E desc[UR6][R10.64], R0 ;  /* 0x000000000a009986 */ /* 0x0005e8000c101906 */
[----:B-1----:R2:W-:Y:S01]  /*02d0*/  @!P1 STG.E desc[UR6][R12.64], RZ ;  /* 0x000000ff0c009986 */ /* 0x0025e2000c101906 */
[----:B------:R-:W-:-:S13]  /*02e0*/  ISETP.NE.AND P1, PT, R16, RZ, PT ;  /* 0x000000ff1000720c */ /* 0x000fda0003f25270 */
[----:B--2---:R-:W-:Y:S05]  /*02f0*/  @P1 BRA `(.L_x_3) ;  /* 0xfffffffc00c41947 */ /* 0x004fea000383ffff */
.L_x_2:
[----:B------:R-:W-:Y:S05]  /*0300*/  BSYNC.RECONVERGENT B0 ;  /* 0x0000000000007941 */ /* 0x000fea0003800200 */
.L_x_1:
[----:B------:R-:W-:Y:S05]  /*0310*/  @P0 EXIT ;  /* 0x000000000000094d */ /* 0x000fea0003800000 */
[----:B------:R-:W0:Y:S01]  /*0320*/  LDC.64 R4, c[0x0][0x388] ;  /* 0x0000e200ff047b82 */ /* 0x000e220000000a00 */
[----:B------:R-:W1:Y:S01]  /*0330*/  LDCU.64 UR4, c[0x0][0x398] ;  /* 0x00007300ff0477ac */ /* 0x000e620008000a00 */
[----:B------:R-:W-:Y:S01]  /*0340*/  IADD3 R6, PT, PT, -R17, R3, RZ ;  /* 0x0000000311067210 */ /* 0x000fe20007ffe1ff */
[----:B-1----:R-:W-:-:S04]  /*0350*/  UIADD3 UR4, UP0, UPT, UR4, 0x8, URZ ;  /* 0x0000000804047890 */ /* 0x002fc8000ff1e0ff */
[----:B------:R-:W-:-:S12]  /*0360*/  UIADD3.X UR5, UPT, UPT, URZ, UR5, URZ, UP0, !UPT ;  /* 0x00000005ff057290 */ /* 0x000fd800087fe4ff */
.L_x_4:
[----:B------:R-:W-:Y:S01]  /*0370*/  MOV R8, UR4 ;  /* 0x0000000400087c02 */ /* 0x000fe20008000f00 */
[----:B------:R-:W-:-:S04]  /*0380*/  IMAD.U32 R9, RZ, RZ, UR5 ;  /* 0x00000005ff097e24 */ /* 0x000fc8000f8e00ff */
[----:B------:R-:W-:-:S05]  /*0390*/  IMAD.WIDE R8, R3, 0x4, R8 ;  /* 0x0000000403087825 */ /* 0x000fca00078e0208 */
[----:B------:R-:W0:Y:S02]  /*03a0*/  LDG.E R13, desc[UR6][R8.64+-0x8] ;  /* 0xfffff806080d7981 */ /* 0x000e24000c1e1900 */
[----:B0-----:R-:W-:-:S05]  /*03b0*/  IMAD.WIDE R14, R13, 0x4, R4 ;  /* 0x000000040d0e7825 */ /* 0x001fca00078e0204 */
[----:B------:R-:W2:Y:S02]  /*03c0*/  LDG.E R7, desc[UR6][R14.64] ;  /* 0x000000060e077981 */ /* 0x000ea4000c1e1900 */
[----:B--2---:R-:W-:-:S13]  /*03d0*/  ISETP.GT.AND P0, PT, R7, -0x1, PT ;  /* 0xffffffff0700780c */ /* 0x004fda0003f04270 */
[----:B------:R-:W0:Y:S01]  /*03e0*/  @!P0 LDC.64 R10, c[0x0][0x3a0] ;  /* 0x0000e800ff0a8b82 */ /* 0x000e220000000a00 */
[----:B------:R1:W-:Y:S07]  /*03f0*/  @!P0 STG.E desc[UR6][R14.64], R2 ;  /* 0x000000020e008986 */ /* 0x0003ee000c101906 */
[----:B------:R-:W2:Y:S01]  /*0400*/  @!P0 LDC.64 R18, c[0x0][0x3a8] ;  /* 0x0000ea00ff128b82 */ /* 0x000ea20000000a00 */
[----:B0-----:R-:W-:-:S05]  /*0410*/  @!P0 IMAD.WIDE R10, R13, 0x4, R10 ;  /* 0x000000040d0a8825 */ /* 0x001fca00078e020a */
[----:B------:R0:W-:Y:S04]  /*0420*/  @!P0 STG.E desc[UR6][R10.64], R0 ;  /* 0x000000000a008986 */ /* 0x0001e8000c101906 */
[----:B--2---:R2:W-:Y:S04]  /*0430*/  @!P0 STG.E desc[UR6][R18.64], RZ ;  /* 0x000000ff12008986 */ /* 0x0045e8000c101906 */
[----:B------:R-:W3:Y:S02]  /*0440*/  LDG.E R23, desc[UR6][R8.64+-0x4] ;  /* 0xfffffc0608177981 */ /* 0x000ee4000c1e1900 */
[----:B---3--:R-:W-:-:S05]  /*0450*/  IMAD.WIDE R16, R23, 0x4, R4 ;  /* 0x0000000417107825 */ /* 0x008fca00078e0204 */
[----:B------:R-:W3:Y:S02]  /*0460*/  LDG.E R7, desc[UR6][R16.64] ;  /* 0x0000000610077981 */ /* 0x000ee4000c1e1900 */
[----:B---3--:R-:W-:-:S13]  /*0470*/  ISETP.GT.AND P0, PT, R7, -0x1, PT ;  /* 0xffffffff0700780c */ /* 0x008fda0003f04270 */
[----:B------:R-:W3:Y:S01]  /*0480*/  @!P0 LDC.64 R12, c[0x0][0x3a0] ;  /* 0x0000e800ff0c8b82 */ /* 0x000ee20000000a00 */
[----:B------:R4:W-:Y:S07]  /*0490*/  @!P0 STG.E desc[UR6][R16.64], R2 ;  /* 0x0000000210008986 */ /* 0x0009ee000c101906 */
[----:B------:R-:W5:Y:S01]  /*04a0*/  @!P0 LDC.64 R20, c[0x0][0x3a8] ;  /* 0x0000ea00ff148b82 */ /* 0x000f620000000a00 */
[----:B---3--:R-:W-:-:S05]  /*04b0*/  @!P0 IMAD.WIDE R12, R23, 0x4, R12 ;  /* 0x00000004170c8825 */ /* 0x008fca00078e020c */
[----:B------:R3:W-:Y:S04]  /*04c0*/  @!P0 STG.E desc[UR6][R12.64], R0 ;  /* 0x000000000c008986 */ /* 0x0007e8000c101906 */
[----:B-----5:R5:W-:Y:S04]  /*04d0*/  @!P0 STG.E desc[UR6][R20.64], RZ ;  /* 0x000000ff14008986 */ /* 0x020be8000c101906 */
[----:B------:R-:W1:Y:S02]  /*04e0*/  LDG.E R23, desc[UR6][R8.64] ;  /* 0x0000000608177981 */ /* 0x000e64000c1e1900 */
[----:B-1----:R-:W-:-:S05]  /*04f0*/  IMAD.WIDE R14, R23, 0x4, R4 ;  /* 0x00000004170e7825 */ /* 0x002fca00078e0204 */
[----:B------:R-:W2:Y:S02]  /*0500*/  LDG.E R7, desc[UR6][R14.64] ;  /* 0x000000060e077981 */ /* 0x000ea4000c1e1900 */
[----:B--2---:R-:W-:-:S13]  /*0510*/  ISETP.GT.AND P0, PT, R7, -0x1, PT ;  /* 0xffffffff0700780c */ /* 0x004fda0003f04270 */
[----:B0-----:R-:W0:Y:S01]  /*0520*/  @!P0 LDC.64 R10, c[0x0][0x3a0] ;  /* 0x0000e800ff0a8b82 */ /* 0x001e220000000a00 */
[----:B------:R1:W-:Y:S07]  /*0530*/  @!P0 STG.E desc[UR6][R14.64], R2 ;  /* 0x000000020e008986 */ /* 0x0003ee000c101906 */
[----:B------:R-:W2:Y:S01]  /*0540*/  @!P0 LDC.64 R18, c[0x0][0x3a8] ;  /* 0x0000ea00ff128b82 */ /* 0x000ea20000000a00 */
[----:B0-----:R-:W-:-:S05]  /*0550*/  @!P0 IMAD.WIDE R10, R23, 0x4, R10 ;  /* 0x00000004170a8825 */ /* 0x001fca00078e020a */
[----:B------:R1:W-:Y:S04]  /*0560*/  @!P0 STG.E desc[UR6][R10.64], R0 ;  /* 0x000000000a008986 */ /* 0x0003e8000c101906 */
[----:B--2---:R1:W-:Y:S04]  /*0570*/  @!P0 STG.E desc[UR6][R18.64], RZ ;  /* 0x000000ff12008986 */ /* 0x0043e8000c101906 */
[----:B------:R-:W4:Y:S02]  /*0580*/  LDG.E R23, desc[UR6][R8.64+0x4] ;  /* 0x0000040608177981 */ /* 0x000f24000c1e1900 */
[----:B----4-:R-:W-:-:S05]  /*0590*/  IMAD.WIDE R16, R23, 0x4, R4 ;  /* 0x0000000417107825 */ /* 0x010fca00078e0204 */
[----:B------:R-:W2:Y:S01]  /*05a0*/  LDG.E R7, desc[UR6][R16.64] ;  /* 0x0000000610077981 */ /* 0x000ea2000c1e1900 */
[----:B------:R-:W-:Y:S02]  /*05b0*/  IADD3 R6, PT, PT, R6, 0x4, RZ ;  /* 0x0000000406067810 */ /* 0x000fe40007ffe0ff */
[----:B------:R-:W-:Y:S02]  /*05c0*/  IADD3 R3, PT, PT, R3, 0x4, RZ ;  /* 0x0000000403037810 */ /* 0x000fe40007ffe0ff */
[----:B--2---:R-:W-:-:S13]  /*05d0*/  ISETP.GT.AND P0, PT, R7, -0x1, PT ;  /* 0xffffffff0700780c */ /* 0x004fda0003f04270 */
[----:B---3--:R-:W0:Y:S01]  /*05e0*/  @!P0 LDC.64 R12, c[0x0][0x3a0] ;  /* 0x0000e800ff0c8b82 */ /* 0x008e220000000a00 */
[----:B------:R1:W-:Y:S07]  /*05f0*/  @!P0 STG.E desc[UR6][R16.64], R2 ;  /* 0x0000000210008986 */ /* 0x0003ee000c101906 */
[----:B-----5:R-:W2:Y:S01]  /*0600*/  @!P0 LDC.64 R20, c[0x0][0x3a8] ;  /* 0x0000ea00ff148b82 */ /* 0x020ea20000000a00 */
[----:B0-----:R-:W-:-:S05]  /*0610*/  @!P0 IMAD.WIDE R12, R23, 0x4, R12 ;  /* 0x00000004170c8825 */ /* 0x001fca00078e020c */
[----:B------:R1:W-:Y:S04]  /*0620*/  @!P0 STG.E desc[UR6][R12.64], R0 ;  /* 0x000000000c008986 */ /* 0x0003e8000c101906 */
[----:B--2---:R1:W-:Y:S01]  /*0630*/  @!P0 STG.E desc[UR6][R20.64], RZ ;  /* 0x000000ff14008986 */ /* 0x0043e2000c101906 */
[----:B------:R-:W-:-:S13]  /*0640*/  ISETP.NE.AND P0, PT, R6, RZ, PT ;  /* 0x000000ff0600720c */ /* 0x000fda0003f05270 */
[----:B-1----:R-:W-:Y:S05]  /*0650*/  @P0 BRA `(.L_x_4) ;  /* 0xfffffffc00440947 */ /* 0x002fea000383ffff */
[----:B------:R-:W-:Y:S05]  /*0660*/  EXIT ;  /* 0x000000000000794d */ /* 0x000fea0003800000 */
.L_x_5:
        /* <DEDUP_REMOVED lines=9> */
.L_x_18:


//--------------------- .text._Z21broadcast_graph_swelliiPiS_S_S_S_S_S_ --------------------------
	.section	.text._Z21broadcast_graph_swelliiPiS_S_S_S_S_S_,"ax",@progbits
	.align	128
        .global         _Z21broadcast_graph_swelliiPiS_S_S_S_S_S_
        .type           _Z21broadcast_graph_swelliiPiS_S_S_S_S_S_,@function
        .size           _Z21broadcast_graph_swelliiPiS_S_S_S_S_S_,(.L_x_19 - _Z21broadcast_graph_swelliiPiS_S_S_S_S_S_)
        .other          _Z21broadcast_graph_swelliiPiS_S_S_S_S_S_,@"STO_CUDA_ENTRY STV_DEFAULT"
_Z21broadcast_graph_swelliiPiS_S_S_S_S_S_:
.text._Z21broadcast_graph_swelliiPiS_S_S_S_S_S_:
[----:B------:R-:W-:Y:S01]  /*0000*/  LDC R1, c[0x0][0x37c] ;  /* 0x0000df00ff017b82 */ /* 0x000fe20000000800 */
[----:B------:R-:W0:Y:S07]  /*0010*/  S2R R3, SR_TID.X ;  /* 0x0000000000037919 */ /* 0x000e2e0000002100 */
[----:B------:R-:W0:Y:S08]  /*0020*/  S2UR UR4, SR_CTAID.X ;  /* 0x00000000000479c3 */ /* 0x000e300000002500 */
[----:B------:R-:W0:Y:S08]  /*0030*/  LDC R0, c[0x0][0x360] ;  /* 0x0000d800ff007b82 */ /* 0x000e300000000800 */
[----:B------:R-:W1:Y:S01]  /*0040*/  LDC R12, c[0x0][0x384] ;  /* 0x0000e100ff0c7b82 */ /* 0x000e620000000800 */
[----:B0-----:R-:W-:-:S05]  /*0050*/  IMAD R3, R0, UR4, R3 ;  /* 0x0000000400037c24 */ /* 0x001fca000f8e0203 */
[----:B-1----:R-:W-:-:S13]  /*0060*/  ISETP.GE.U32.AND P0, PT, R3, R12, PT ;  /* 0x0000000c0300720c */ /* 0x002fda0003f06070 */
[----:B------:R-:W-:Y:S05]  /*0070*/  @P0 EXIT ;  /* 0x000000000000094d */ /* 0x000fea0003800000 */
[----:B------:R-:W0:Y:S01]  /*0080*/  LDC.64 R4, c[0x0][0x3a8] ;  /* 0x0000ea00ff047b82 */ /* 0x000e220000000a00 */
[----:B------:R-:W1:Y:S07]  /*0090*/  LDCU.64 UR4, c[0x0][0x358] ;  /* 0x00006b00ff0477ac */ /* 0x000e6e0008000a00 */
[----:B------:R-:W2:Y:S08]  /*00a0*/  LDC.64 R6, c[0x0][0x388] ;  /* 0x0000e200ff067b82 */ /* 0x000eb00000000a00 */
[----:B------:R-:W3:Y:S01]  /*00b0*/  LDC R8, c[0x0][0x380] ;  /* 0x0000e000ff087b82 */ /* 0x000ee20000000800 */
[----:B0-----:R-:W-:-:S05]  /*00c0*/  IMAD.WIDE.U32 R4, R3, 0x4, R4 ;  /* 0x0000000403047825 */ /* 0x001fca00078e0004 */
[----:B-1----:R-:W2:Y:S02]  /*00d0*/  LDG.E R0, desc[UR4][R4.64] ;  /* 0x0000000404007981 */ /* 0x002ea4000c1e1900 */
[----:B--2---:R-:W-:-:S06]  /*00e0*/  IMAD.WIDE R6, R0, 0x4, R6 ;  /* 0x0000000400067825 */ /* 0x004fcc00078e0206 */
[----:B------:R-:W3:Y:S02]  /*00f0*/  LDG.E R7, desc[UR4][R6.64] ;  /* 0x0000000406077981 */ /* 0x000ee4000c1e1900 */
[----:B---3--:R-:W-:-:S13]  /*0100*/  ISETP.NE.AND P0, PT, R7, R8, PT ;  /* 0x000000080700720c */ /* 0x008fda0003f05270 */
[----:B------:R-:W-:Y:S05]  /*0110*/  @P0 EXIT ;  /* 0x000000000000094d */ /* 0x000fea0003800000 */
[----:B------:R-:W0:Y:S08]  /*0120*/  LDC.64 R10, c[0x0][0x3b8] ;  /* 0x0000ee00ff0a7b82 */ /* 0x000e300000000a00 */
[----:B------:R-:W1:Y:S01]  /*0130*/  LDC.64 R4, c[0x0][0x3b0] ;  /* 0x0000ec00ff047b82 */ /* 0x000e620000000a00 */
[----:B------:R-:W-:Y:S01]  /*0140*/  SHF.R.U32.HI R7, RZ, 0x5, R3 ;  /* 0x00000005ff077819 */ /* 0x000fe20000011603 */
[----:B0-----:R-:W-:-:S06]  /*0150*/  IMAD.WIDE.U32 R10, R3, 0x4, R10 ;  /* 0x00000004030a7825 */ /* 0x001fcc00078e000a */
[----:B------:R-:W2:Y:S01]  /*0160*/  LDG.E R10, desc[UR4][R10.64] ;  /* 0x000000040a0a7981 */ /* 0x000ea2000c1e1900 */
[----:B-1----:R-:W-:-:S06]  /*0170*/  IMAD.WIDE.U32 R4, R7, 0x4, R4 ;  /* 0x0000000407047825 */ /* 0x002fcc00078e0004 */
[----:B------:R0:W5:Y:S01]  /*0180*/  LDG.E R4, desc[UR4][R4.64] ;  /* 0x0000000404047981 */ /* 0x000162000c1e1900 */
[----:B------:R-:W-:-:S04]  /*0190*/  LOP3.LUT R2, R3, 0xffffffe0, RZ, 0xc0, !PT ;  /* 0xffffffe003027812 */ /* 0x000fc800078ec0ff */
[----:B------:R-:W-:-:S04]  /*01a0*/  IADD3 R7, PT, PT, -R2, RZ, RZ ;  /* 0x000000ff02077210 */ /* 0x000fc80007ffe1ff */
[----:B------:R-:W-:-:S04]  /*01b0*/  VIADDMNMX R6, R7, R12, 0x20, PT ;  /* 0x0000002007067446 */ /* 0x000fc8000380010c */
[----:B------:R-:W1:Y:S01]  /*01c0*/  I2F.U32.RP R2, R6 ;  /* 0x0000000600027306 */ /* 0x000e620000209000 */
[----:B------:R-:W-:-:S07]  /*01d0*/  IADD3 R7, PT, PT, RZ, -R6, RZ ;  /* 0x80000006ff077210 */ /* 0x000fce0007ffe0ff */
[----:B-1----:R-:W1:Y:S02]  /*01e0*/  MUFU.RCP R2, R2 ;  /* 0x0000000200027308 */ /* 0x002e640000001000 */
[----:B-1----:R-:W-:-:S06]  /*01f0*/  VIADD R12, R2, 0xffffffe ;  /* 0x0ffffffe020c7836 */ /* 0x002fcc0000000000 */
[----:B------:R1:W3:Y:S02]  /*0200*/  F2I.FTZ.U32.TRUNC.NTZ R13, R12 ;  /* 0x0000000c000d7305 */ /* 0x0002e4000021f000 */
[----:B-1----:R-:W-:Y:S02]  /*0210*/  IMAD.MOV.U32 R12, RZ, RZ, RZ ;  /* 0x000000ffff0c7224 */ /* 0x002fe400078e00ff */
[----:B---3--:R-:W-:-:S04]  /*0220*/  IMAD R7, R7, R13, RZ ;  /* 0x0000000d07077224 */ /* 0x008fc800078e02ff */
[----:B------:R-:W-:-:S06]  /*0230*/  IMAD.HI.U32 R14, R13, R7, R12 ;  /* 0x000000070d0e7227 */ /* 0x000fcc00078e000c */
[----:B------:R-:W-:-:S05]  /*0240*/  IMAD.HI.U32 R14, R14, R3, RZ ;  /* 0x000000030e0e7227 */ /* 0x000fca00078e00ff */
[----:B------:R-:W-:-:S05]  /*0250*/  IADD3 R14, PT, PT, -R14, RZ, RZ ;  /* 0x000000ff0e0e7210 */ /* 0x000fca0007ffe1ff */
[----:B------:R-:W-:-:S05]  /*0260*/  IMAD R3, R6, R14, R3 ;  /* 0x0000000e06037224 */ /* 0x000fca00078e0203 */
[----:B------:R-:W-:-:S13]  /*0270*/  ISETP.GE.U32.AND P0, PT, R3, R6, PT ;  /* 0x000000060300720c */ /* 0x000fda0003f06070 */
[----:B------:R-:W-:Y:S01]  /*0280*/  @P0 IMAD.IADD R3, R3, 0x1, -R6 ;  /* 0x0000000103030824 */ /* 0x000fe200078e0a06 */
[----:B------:R-:W-:-:S04]  /*0290*/  ISETP.NE.U32.AND P0, PT, R6, RZ, PT ;  /* 0x000000ff0600720c */ /* 0x000fc80003f05070 */
[----:B------:R-:W-:Y:S02]  /*02a0*/  ISETP.GE.U32.AND P1, PT, R3, R6, PT ;  /* 0x000000060300720c */ /* 0x000fe40003f26070 */
[----:B--2---:R-:W-:-:S13]  /*02b0*/  ISETP.GE.AND P2, PT, R10, 0x1, PT ;  /* 0x000000010a00780c */ /* 0x004fda0003f46270 */
[----:B0-----:R-:W-:Y:S05]  /*02c0*/  @!P2 EXIT ;  /* 0x000000000000a94d */ /* 0x001fea0003800000 */
[----:B------:R-:W-:Y:S01]  /*02d0*/  @P1 IADD3 R3, PT, PT, -R6, R3, RZ ;  /* 0x0000000306031210 */ /* 0x000fe20007ffe1ff */
[----:B------:R-:W-:Y:S01]  /*02e0*/  BSSY.RECONVERGENT B0, `(.L_x_6) ;  /* 0x000003c000007945 */ /* 0x000fe20003800200 */
[C---:B------:R-:W-:Y:S02]  /*02f0*/  ISETP.GE.U32.AND P1, PT, R10.reuse, 0x4, PT ;  /* 0x000000040a00780c */ /* 0x040fe40003f26070 */
[----:B------:R-:W-:Y:S02]  /*0300*/  @!P0 LOP3.LUT R3, RZ, R6, RZ, 0x33, !PT ;  /* 0x00000006ff038212 */ /* 0x000fe400078e33ff */
[----:B------:R-:W-:Y:S02]  /*0310*/  LOP3.LUT R7, R10, 0x3, RZ, 0xc0, !PT ;  /* 0x000000030a077812 */ /* 0x000fe400078ec0ff */
[----:B------:R-:W-:Y:S01]  /*0320*/  IADD3 R8, PT, PT, R8, 0x1, RZ ;  /* 0x0000000108087810 */ /* 0x000fe20007ffe0ff */
[----:B-----5:R-:W-:Y:S01]  /*0330*/  IMAD.IADD R9, R4, 0x1, R3 ;  /* 0x0000000104097824 */ /* 0x020fe200078e0203 */
[----:B------:R-:W-:-:S05]  /*0340*/  ISETP.NE.AND P0, PT, R7, RZ, PT ;  /* 0x000000ff0700720c */ /* 0x000fca0003f05270 */
[----:B------:R-:W-:Y:S08]  /*0350*/  @!P1 BRA `(.L_x_7) ;  /* 0x0000000000d09947 */ /* 0x000ff00003800000 */
[----:B------:R-:W0:Y:S01]  /*0360*/  LDC.64 R2, c[0x0][0x388] ;  /* 0x0000e200ff027b82 */ /* 0x000e220000000a00 */
[----:B------:R-:W-:-:S05]  /*0370*/  LOP3.LUT R10, R10, 0x7ffffffc, RZ, 0xc0, !PT ;  /* 0x7ffffffc0a0a7812 */ /* 0x000fca00078ec0ff */
[----:B------:R-:W-:Y:S02]  /*0380*/  IMAD.MOV R10, RZ, RZ, -R10 ;  /* 0x000000ffff0a7224 */ /* 0x000fe400078e0a0a */
[----:B------:R-:W1:Y:S05]  /*0390*/  LDC.64 R4, c[0x0][0x390] ;  /* 0x0000e400ff047b82 */ /* 0x000e6a0000000a00 */
.L_x_8:
[----:B-1----:R-:W-:-:S05]  /*03a0*/  IMAD.WIDE R14, R9, 0x4, R4 ;  /* 0x00000004090e7825 */ /* 0x002fca00078e0204 */
[----:B------:R-:W0:Y:S02]  /*03b0*/  LDG.E R13, desc[UR4][R14.64] ;  /* 0x000000040e0d7981 */ /* 0x000e24000c1e1900 */
[----:B0-----:R-:W-:-:S05]  /*03c0*/  IMAD.WIDE R16, R13, 0x4, R2 ;  /* 0x000000040d107825 */ /* 0x001fca00078e0202 */
[----:B------:R-:W2:Y:S02]  /*03d0*/  LDG.E R11, desc[UR4][R16.64] ;  /* 0x00000004100b7981 */ /* 0x000ea4000c1e1900 */
[----:B--2---:R-:W-:-:S13]  /*03e0*/  ISETP.GT.AND P1, PT, R11, -0x1, PT ;  /* 0xffffffff0b00780c */ /* 0x004fda0003f24270 */
[----:B------:R-:W0:Y:S01]  /*03f0*/  @!P1 LDC.64 R24, c[0x0][0x398] ;  /* 0x0000e600ff189b82 */ /* 0x000e220000000a00 */
[----:B------:R-:W-:Y:S07]  /*0400*/  @!P1 STG.E desc[UR4][R16.64], R8 ;  /* 0x0000000810009986 */ /* 0x000fee000c101904 */
[----:B------:R-:W1:Y:S01]  /*0410*/  @!P1 LDC.64 R20, c[0x0][0x3a0] ;  /* 0x0000e800ff149b82 */ /* 0x000e620000000a00 */
[----:B0-----:R-:W-:-:S04]  /*0420*/  @!P1 IMAD.WIDE R24, R13, 0x4, R24 ;  /* 0x000000040d189825 */ /* 0x001fc800078e0218 */
[----:B------:R-:W-:Y:S01]  /*0430*/  IMAD.WIDE R12, R6, 0x4, R14 ;  /* 0x00000004060c7825 */ /* 0x000fe200078e020e */
[----:B------:R0:W-:Y:S04]  /*0440*/  @!P1 STG.E desc[UR4][R24.64], R0 ;  /* 0x0000000018009986 */ /* 0x0001e8000c101904 */
[----:B-1----:R1:W-:Y:S04]  /*0450*/  @!P1 STG.E desc[UR4][R20.64], RZ ;  /* 0x000000ff14009986 */ /* 0x0023e8000c101904 */
[----:B------:R-:W2:Y:S02]  /*0460*/  LDG.E R15, desc[UR4][R12.64] ;  /* 0x000000040c0f7981 */ /* 0x000ea4000c1e1900 */
[----:B--2---:R-:W-:-:S05]  /*0470*/  IMAD.WIDE R18, R15, 0x4, R2 ;  /* 0x000000040f127825 */ /* 0x004fca00078e0202 */
[----:B------:R-:W2:Y:S02]  /*0480*/  LDG.E R11, desc[UR4][R18.64] ;  /* 0x00000004120b7981 */ /* 0x000ea4000c1e1900 */
[----:B--2---:R-:W-:-:S13]  /*0490*/  ISETP.GT.AND P1, PT, R11, -0x1, PT ;  /* 0xffffffff0b00780c */ /* 0x004fda0003f24270 */
[----:B------:R-:W2:Y:S01]  /*04a0*/  @!P1 LDC.64 R26, c[0x0][0x398] ;  /* 0x0000e600ff1a9b82 */ /* 0x000ea20000000a00 */
[----:B------:R3:W-:Y:S07]  /*04b0*/  @!P1 STG.E desc[UR4][R18.64], R8 ;  /* 0x0000000812009986 */ /* 0x0007ee000c101904 */
[----:B------:R-:W4:Y:S01]  /*04c0*/  @!P1 LDC.64 R22, c[0x0][0x3a0] ;  /* 0x0000e800ff169b82 */ /* 0x000f220000000a00 */
[----:B--2---:R-:W-:-:S04]  /*04d0*/  @!P1 IMAD.WIDE R26, R15, 0x4, R26 ;  /* 0x000000040f1a9825 */ /* 0x004fc800078e021a */
[----:B------:R-:W-:Y:S01]  /*04e0*/  IMAD.WIDE R14, R6, 0x4, R12 ;  /* 0x00000004060e7825 */ /* 0x000fe200078e020c */
[----:B------:R-:W-:Y:S04]  /*04f0*/  @!P1 STG.E desc[UR4][R26.64], R0 ;  /* 0x000000001a009986 */ /* 0x000fe8000c101904 */
[----:B----4-:R2:W-:Y:S04]  /*0500*/  @!P1 STG.E desc[UR4][R22.64], RZ ;  /* 0x000000ff16009986 */ /* 0x0105e8000c101904 */
[----:B0-----:R-:W4:Y:S02]  /*0510*/  LDG.E R25, desc[UR4][R14.64] ;  /* 0x000000040e197981 */ /* 0x001f24000c1e1900 */
[----:B----4-:R-:W-:-:S05]  /*0520*/  IMAD.WIDE R12, R25, 0x4, R2 ;  /* 0x00000004190c7825 */ /* 0x010fca00078e0202 */
[----:B------:R-:W4:Y:S02]  /*0530*/  LDG.E R11, desc[UR4][R12.64] ;  /* 0x000000040c0b7981 */ /* 0x000f24000c1e1900 */
[----:B----4-:R-:W-:-:S13]  /*0540*/  ISETP.GT.AND P1, PT, R11, -0x1, PT ;  /* 0xffffffff0b00780c */ /* 0x010fda0003f24270 */
[----:B-1----:R-:W0:Y:S01]  /*0550*/  @!P1 LDC.64 R20, c[0x0][0x398] ;  /* 0x0000e600ff149b82 */ /* 0x002e220000000a00 */
[----:B------:R4:W-:Y:S07]  /*0560*/  @!P1 STG.E desc[UR4][R12.64], R8 ;  /* 0x000000080c009986 */ /* 0x0009ee000c101904 */
[----:B------:R-:W1:Y:S01]  /*0570*/  @!P1 LDC.64 R16, c[0x0][0x3a0] ;  /* 0x0000e800ff109b82 */ /* 0x000e620000000a00 */
[----:B0-----:R-:W-:-:S04]  /*0580*/  @!P1 IMAD.WIDE R20, R25, 0x4, R20 ;  /* 0x0000000419149825 */ /* 0x001fc800078e0214 */
[----:B------:R-:W-:Y:S01]  /*0590*/  IMAD.WIDE R24, R6, 0x4, R14 ;  /* 0x0000000406187825 */ /* 0x000fe200078e020e */
[----:B------:R4:W-:Y:S04]  /*05a0*/  @!P1 STG.E desc[UR4][R20.64], R0 ;  /* 0x0000000014009986 */ /* 0x0009e8000c101904 */
[----:B-1----:R4:W-:Y:S04]  /*05b0*/  @!P1 STG.E desc[UR4][R16.64], RZ ;  /* 0x000000ff10009986 */ /* 0x0029e8000c101904 */
[----:B------:R-:W3:Y:S02]  /*05c0*/  LDG.E R25, desc[UR4][R24.64] ;  /* 0x0000000418197981 */ /* 0x000ee4000c1e1900 */
[----:B---3--:R-:W-:-:S05]  /*05d0*/  IMAD.WIDE R18, R25, 0x4, R2 ;  /* 0x0000000419127825 */ /* 0x008fca00078e0202 */
[----:B------:R-:W3:Y:S01]  /*05e0*/  LDG.E R11, desc[UR4][R18.64] ;  /* 0x00000004120b7981 */ /* 0x000ee2000c1e1900 */
[----:B------:R-:W-:Y:S02]  /*05f0*/  IADD3 R10, PT, PT, R10, 0x4, RZ ;  /* 0x000000040a0a7810 */ /* 0x000fe40007ffe0ff */
[----:B------:R-:W-:Y:S02]  /*0600*/  LEA R9, R6, R9, 0x2 ;  /* 0x0000000906097211 */ /* 0x000fe400078e10ff */
[----:B---3--:R-:W-:-:S13]  /*0610*/  ISETP.GT.AND P1, PT, R11, -0x1, PT ;  /* 0xffffffff0b00780c */ /* 0x008fda0003f24270 */
[----:B------:R-:W0:Y:S01]  /*0620*/  @!P1 LDC.64 R14, c[0x0][0x398] ;  /* 0x0000e600ff0e9b82 */ /* 0x000e220000000a00 */
[----:B------:R4:W-:Y:S07]  /*0630*/  @!P1 STG.E desc[UR4][R18.64], R8 ;  /* 0x0000000812009986 */ /* 0x0009ee000c101904 */
[----:B--2---:R-:W1:Y:S01]  /*0640*/  @!P1 LDC.64 R22, c[0x0][0x3a0] ;  /* 0x0000e800ff169b82 */ /* 0x004e620000000a00 */
[----:B0-----:R-:W-:-:S05]  /*0650*/  @!P1 IMAD.WIDE R14, R25, 0x4, R14 ;  /* 0x00000004190e9825 */ /* 0x001fca00078e020e */
[----:B------:R4:W-:Y:S04]  /*0660*/  @!P1 STG.E desc[UR4][R14.64], R0 ;  /* 0x000000000e009986 */ /* 0x0009e8000c101904 */
[----:B-1----:R4:W-:Y:S01]  /*0670*/  @!P1 STG.E desc[UR4][R22.64], RZ ;  /* 0x000000ff16009986 */ /* 0x0029e2000c101904 */
[----:B------:R-:W-:-:S13]  /*0680*/  ISETP.NE.AND P1, PT, R10, RZ, PT ;  /* 0x000000ff0a00720c */ /* 0x000fda0003f25270 */
[----:B----4-:R-:W-:Y:S05]  /*0690*/  @P1 BRA `(.L_x_8) ;  /* 0xfffffffc00401947 */ /* 0x010fea000383ffff */
.L_x_7:
[----:B------:R-:W-:Y:S05]  /*06a0*/  BSYNC.RECONVERGENT B0 ;  /* 0x0000000000007941 */ /* 0x000fea0003800200 */
.L_x_6:
[----:B------:R-:W-:Y:S05]  /*06b0*/  @!P0 EXIT ;  /* 0x000000000000894d */ /* 0x000fea0003800000 */
[----:B------:R-:W0:Y:S01]  /*06c0*/  LDC.64 R2, c[0x0][0x388] ;  /* 0x0000e200ff027b82 */ /* 0x000e220000000a00 */
[----:B------:R-:W-:-:S07]  /*06d0*/  IMAD.MOV R7, RZ, RZ, -R7 ;  /* 0x000000ffff077224 */ /* 0x000fce00078e0a07 */
[----:B------:R-:W1:Y:S02]  /*06e0*/  LDC.64 R4, c[0x0][0x390] ;  /* 0x0000e400ff047b82 */ /* 0x000e640000000a00 */
.L_x_9:
[----:B-1----:R-:W-:-:S06]  /*06f0*/  IMAD.WIDE R10, R9, 0x4, R4 ;  /* 0x00000004090a7825 */ /* 0x002fcc00078e0204 */
[----:B------:R-:W0:Y:S02]  /*0700*/  LDG.E R11, desc[UR4][R10.64] ;  /* 0x000000040a0b7981 */ /* 0x000e24000c1e1900 */
[----:B0-----:R-:W-:-:S05]  /*0710*/  IMAD.WIDE R14, R11, 0x4, R2 ;  /* 0x000000040b0e7825 */ /* 0x001fca00078e0202 */
[----:B------:R-:W2:Y:S01]  /*0720*/  LDG.E R12, desc[UR4][R14.64] ;  /* 0x000000040e0c7981 */ /* 0x000ea2000c1e1900 */
[----:B------:R-:W-:Y:S02]  /*0730*/  IADD3 R7, PT, PT, R7, 0x1, RZ ;  /* 0x0000000107077810 */ /* 0x000fe40007ffe0ff */
[----:B------:R-:W-:Y:S02]  /*0740*/  IADD3 R9, PT, PT, R6, R9, RZ ;  /* 0x0000000906097210 */ /* 0x000fe40007ffe0ff */
        /* <DEDUP_REMOVED lines=9> */
[----:B------:R-:W-:Y:S05]  /*07e0*/  EXIT ;  /* 0x000000000000794d */ /* 0x000fea0003800000 */
.L_x_10:
        /* <DEDUP_REMOVED lines=9> */
.L_x_19:


//--------------------- .text._Z16initialize_graphiPiS_i --------------------------
	.section	.text._Z16initialize_graphiPiS_i,"ax",@progbits
	.align	128
        .global         _Z16initialize_graphiPiS_i
        .type           _Z16initialize_graphiPiS_i,@function
        .size           _Z16initialize_graphiPiS_i,(.L_x_20 - _Z16initialize_graphiPiS_i)
        .other          _Z16initialize_graphiPiS_i,@"STO_CUDA_ENTRY STV_DEFAULT"
_Z16initialize_graphiPiS_i:
.text._Z16initialize_graphiPiS_i:
[----:B------:R-:W-:Y:S01]  /*0000*/  LDC R1, c[0x0][0x37c] ;  /* 0x0000df00ff017b82 */ /* 0x000fe20000000800 */
[----:B------:R-:W0:Y:S07]  /*0010*/  S2R R0, SR_TID.X ;  /* 0x0000000000007919 */ /* 0x000e2e0000002100 */
[----:B------:R-:W0:Y:S01]  /*0020*/  S2UR UR4, SR_CTAID.X ;  /* 0x00000000000479c3 */ /* 0x000e220000002500 */
[----:B------:R-:W1:Y:S07]  /*0030*/  LDCU UR5, c[0x0][0x380] ;  /* 0x00007000ff0577ac */ /* 0x000e6e0008000800 */
[----:B------:R-:W0:Y:S02]  /*0040*/  LDC R5, c[0x0][0x360] ;  /* 0x0000d800ff057b82 */ /* 0x000e240000000800 */
[----:B0-----:R-:W-:-:S05]  /*0050*/  IMAD R5, R5, UR4, R0 ;  /* 0x0000000405057c24 */ /* 0x001fca000f8e0200 */
[----:B-1----:R-:W-:-:S13]  /*0060*/  ISETP.GE.AND P0, PT, R5, UR5, PT ;  /* 0x0000000505007c0c */ /* 0x002fda000bf06270 */
[----:B------:R-:W-:Y:S05]  /*0070*/  @P0 EXIT ;  /* 0x000000000000094d */ /* 0x000fea0003800000 */
[----:B------:R-:W0:Y:S01]  /*0080*/  LDC R0, c[0x0][0x398] ;  /* 0x0000e600ff007b82 */ /* 0x000e220000000800 */
[----:B------:R-:W1:Y:S01]  /*0090*/  LDCU.64 UR4, c[0x0][0x358] ;  /* 0x00006b00ff0477ac */ /* 0x000e620008000a00 */
[----:B------:R-:W-:-:S06]  /*00a0*/  MOV R9, 0xffffffff ;  /* 0xffffffff00097802 */ /* 0x000fcc0000000f00 */
[----:B------:R-:W2:Y:S08]  /*00b0*/  LDC.64 R2, c[0x0][0x388] ;  /* 0x0000e200ff027b82 */ /* 0x000eb00000000a00 */
[----:B------:R-:W3:Y:S01]  /*00c0*/  LDC.64 R6, c[0x0][0x390] ;  /* 0x0000e400ff067b82 */ /* 0x000ee20000000a00 */
[C---:B0-----:R-:W-:Y:S01]  /*00d0*/  ISETP.NE.AND P0, PT, R5.reuse, R0, PT ;  /* 0x000000000500720c */ /* 0x041fe20003f05270 */
[----:B--2---:R-:W-:-:S05]  /*00e0*/  IMAD.WIDE R2, R5, 0x4, R2 ;  /* 0x0000000405027825 */ /* 0x004fca00078e0202 */
[----:B-1----:R0:W-:Y:S01]  /*00f0*/  STG.E desc[UR4][R2.64], R9 ;  /* 0x0000000902007986 */ /* 0x0021e2000c101904 */
[----:B---3--:R-:W-:-:S05]  /*0100*/  IMAD.WIDE R4, R5, 0x4, R6 ;  /* 0x0000000405047825 */ /* 0x008fca00078e0206 */
[----:B------:R0:W-:Y:S01]  /*0110*/  STG.E desc[UR4][R4.64], R9 ;  /* 0x0000000904007986 */ /* 0x0001e2000c101904 */
[----:B------:R-:W-:Y:S05]  /*0120*/  @P0 EXIT ;  /* 0x000000000000094d */ /* 0x000fea0003800000 */
[----:B0-----:R-:W-:-:S05]  /*0130*/  IMAD.WIDE R2, R0, 0x4, R6 ;  /* 0x0000000400027825 */ /* 0x001fca00078e0206 */
[----:B------:R-:W-:Y:S01]  /*0140*/  STG.E desc[UR4][R2.64], RZ ;  /* 0x000000ff02007986 */ /* 0x000fe2000c101904 */
[----:B------:R-:W-:Y:S05]  /*0150*/  EXIT ;  /* 0x000000000000794d */ /* 0x000fea0003800000 */
.L_x_11:
        /* <DEDUP_REMOVED lines=10> */
.L_x_20:


//--------------------- .text._Z8populateiPiS_S_S_S_S_S_ --------------------------
	.section	.text._Z8populateiPiS_S_S_S_S_S_,"ax",@progbits
	.align	128
        .global         _Z8populateiPiS_S_S_S_S_S_
        .type           _Z8populateiPiS_S_S_S_S_S_,@function
        .size           _Z8populateiPiS_S_S_S_S_S_,(.L_x_21 - _Z8populateiPiS_S_S_S_S_S_)
        .other          _Z8populateiPiS_S_S_S_S_S_,@"STO_CUDA_ENTRY STV_DEFAULT"
_Z8populateiPiS_S_S_S_S_S_:
.text._Z8populateiPiS_S_S_S_S_S_:
[----:B------:R-:W-:Y:S01]  /*0000*/  LDC R1, c[0x0][0x37c] ;  /* 0x0000df00ff017b82 */ /* 0x000fe20000000800 */
[----:B------:R-:W0:Y:S07]  /*0010*/  S2R R0, SR_TID.X ;  /* 0x0000000000007919 */ /* 0x000e2e0000002100 */
[----:B------:R-:W0:Y:S08]  /*0020*/  S2UR UR4, SR_CTAID.X ;  /* 0x00000000000479c3 */ /* 0x000e300000002500 */
[----:B------:R-:W0:Y:S08]  /*0030*/  LDC R3, c[0x0][0x360] ;  /* 0x0000d800ff037b82 */ /* 0x000e300000000800 */
[----:B------:R-:W1:Y:S01]  /*0040*/  LDC R8, c[0x0][0x380] ;  /* 0x0000e000ff087b82 */ /* 0x000e620000000800 */
[----:B0-----:R-:W-:-:S05]  /*0050*/  IMAD R3, R3, UR4, R0 ;  /* 0x0000000403037c24 */ /* 0x001fca000f8e0200 */
[----:B-1----:R-:W-:-:S13]  /*0060*/  ISETP.GE.AND P0, PT, R3, R8, PT ;  /* 0x000000080300720c */ /* 0x002fda0003f06270 */
[----:B------:R-:W-:Y:S05]  /*0070*/  @P0 EXIT ;  /* 0x000000000000094d */ /* 0x000fea0003800000 */
[----:B------:R-:W0:Y:S01]  /*0080*/  LDC.64 R6, c[0x0][0x3a0] ;  /* 0x0000e800ff067b82 */ /* 0x000e220000000a00 */
[----:B------:R-:W1:Y:S07]  /*0090*/  LDCU.64 UR6, c[0x0][0x358] ;  /* 0x00006b00ff0677ac */ /* 0x000e6e0008000a00 */
[----:B------:R-:W2:Y:S08]  /*00a0*/  LDC.64 R10, c[0x0][0x388] ;  /* 0x0000e200ff0a7b82 */ /* 0x000eb00000000a00 */
[----:B------:R-:W3:Y:S01]  /*00b0*/  LDC.64 R4, c[0x0][0x3b0] ;  /* 0x0000ec00ff047b82 */ /* 0x000ee20000000a00 */
[----:B0-----:R-:W-:-:S06]  /*00c0*/  IMAD.WIDE R6, R3, 0x4, R6 ;  /* 0x0000000403067825 */ /* 0x001fcc00078e0206 */
[----:B-1----:R-:W2:Y:S01]  /*00d0*/  LDG.E R7, desc[UR6][R6.64] ;  /* 0x0000000606077981 */ /* 0x002ea2000c1e1900 */
[----:B------:R-:W-:-:S04]  /*00e0*/  SHF.R.S32.HI R0, RZ, 0x1f, R3 ;  /* 0x0000001fff007819 */ /* 0x000fc80000011403 */
[----:B------:R-:W-:-:S04]  /*00f0*/  LEA.HI R0, R0, R3, RZ, 0x5 ;  /* 0x0000000300007211 */ /* 0x000fc800078f28ff */
[----:B------:R-:W-:Y:S02]  /*0100*/  SHF.R.S32.HI R13, RZ, 0x5, R0 ;  /* 0x00000005ff0d7819 */ /* 0x000fe40000011400 */
[----:B------:R-:W-:-:S03]  /*0110*/  LOP3.LUT R0, R0, 0xffffffe0, RZ, 0xc0, !PT ;  /* 0xffffffe000007812 */ /* 0x000fc600078ec0ff */
[----:B---3--:R-:W-:-:S06]  /*0120*/  IMAD.WIDE R4, R13, 0x4, R4 ;  /* 0x000000040d047825 */ /* 0x008fcc00078e0204 */
[----:B------:R0:W5:Y:S01]  /*0130*/  LDG.E R4, desc[UR6][R4.64] ;  /* 0x0000000604047981 */ /* 0x000162000c1e1900 */
[----:B--2---:R-:W-:-:S05]  /*0140*/  IMAD.WIDE R10, R7, 0x4, R10 ;  /* 0x00000004070a7825 */ /* 0x004fca00078e020a */
[----:B------:R-:W2:Y:S04]  /*0150*/  LDG.E R2, desc[UR6][R10.64] ;  /* 0x000000060a027981 */ /* 0x000ea8000c1e1900 */
[----:B------:R1:W2:Y:S01]  /*0160*/  LDG.E R9, desc[UR6][R10.64+0x4] ;  /* 0x000004060a097981 */ /* 0x0002a2000c1e1900 */
[----:B------:R-:W-:-:S04]  /*0170*/  IADD3 R7, PT, PT, -R0, RZ, RZ ;  /* 0x000000ff00077210 */ /* 0x000fc80007ffe1ff */
[----:B------:R-:W-:-:S04]  /*0180*/  VIADDMNMX R0, R7, R8, 0x20, PT ;  /* 0x0000002007007446 */ /* 0x000fc80003800108 */
[----:B------:R-:W-:-:S04]  /*0190*/  IABS R12, R0 ;  /* 0x00000000000c7213 */ /* 0x000fc80000000000 */
[----:B------:R-:W3:Y:S08]  /*01a0*/  I2F.RP R8, R12 ;  /* 0x0000000c00087306 */ /* 0x000ef00000209400 */
[----:B---3--:R-:W3:Y:S02]  /*01b0*/  MUFU.RCP R8, R8 ;  /* 0x0000000800087308 */ /* 0x008ee40000001000 */
[----:B---3--:R-:W-:-:S06]  /*01c0*/  IADD3 R6, PT, PT, R8, 0xffffffe, RZ ;  /* 0x0ffffffe08067810 */ /* 0x008fcc0007ffe0ff */
[----:B------:R3:W0:Y:S02]  /*01d0*/  F2I.FTZ.U32.TRUNC.NTZ R7, R6 ;  /* 0x0000000600077305 */ /* 0x000624000021f000 */
[----:B---3--:R-:W-:Y:S02]  /*01e0*/  HFMA2 R6, -RZ, RZ, 0, 0 ;  /* 0x00000000ff067431 */ /* 0x008fe400000001ff */
[----:B0-----:R-:W-:-:S04]  /*01f0*/  IMAD.MOV R5, RZ, RZ, -R7 ;  /* 0x000000ffff057224 */ /* 0x001fc800078e0a07 */
[----:B------:R-:W-:Y:S01]  /*0200*/  IMAD R5, R5, R12, RZ ;  /* 0x0000000c05057224 */ /* 0x000fe200078e02ff */
[----:B-1----:R-:W-:Y:S02]  /*0210*/  IABS R10, R3 ;  /* 0x00000003000a7213 */ /* 0x002fe40000000000 */
[----:B------:R-:W-:Y:S01]  /*0220*/  IABS R11, R0 ;  /* 0x00000000000b7213 */ /* 0x000fe20000000000 */
[----:B------:R-:W-:-:S04]  /*0230*/  IMAD.HI.U32 R7, R7, R5, R6 ;  /* 0x0000000507077227 */ /* 0x000fc800078e0006 */
[----:B------:R-:W-:Y:S02]  /*0240*/  IMAD.MOV R5, RZ, RZ, -R11 ;  /* 0x000000ffff057224 */ /* 0x000fe400078e0a0b */
[----:B------:R-:W-:-:S04]  /*0250*/  IMAD.HI.U32 R7, R7, R10, RZ ;  /* 0x0000000a07077227 */ /* 0x000fc800078e00ff */
[----:B------:R-:W-:-:S05]  /*0260*/  IMAD R7, R7, R5, R10 ;  /* 0x0000000507077224 */ /* 0x000fca00078e020a */
[----:B------:R-:W-:-:S13]  /*0270*/  ISETP.GT.U32.AND P0, PT, R12, R7, PT ;  /* 0x000000070c00720c */ /* 0x000fda0003f04070 */
[----:B------:R-:W-:-:S04]  /*0280*/  @!P0 IADD3 R7, PT, PT, R7, -R12, RZ ;  /* 0x8000000c07078210 */ /* 0x000fc80007ffe0ff */
[----:B------:R-:W-:Y:S02]  /*0290*/  ISETP.GT.U32.AND P2, PT, R12, R7, PT ;  /* 0x000000070c00720c */ /* 0x000fe40003f44070 */
[----:B------:R-:W-:-:S11]  /*02a0*/  ISETP.GE.AND P0, PT, R3, RZ, PT ;  /* 0x000000ff0300720c */ /* 0x000fd60003f06270 */
[----:B------:R-:W-:Y:S01]  /*02b0*/  @!P2 IMAD.IADD R7, R7, 0x1, -R12 ;  /* 0x000000010707a824 */ /* 0x000fe200078e0a0c */
[----:B------:R-:W-:Y:S02]  /*02c0*/  ISETP.NE.AND P2, PT, R0, RZ, PT ;  /* 0x000000ff0000720c */ /* 0x000fe40003f45270 */
[----:B--2---:R-:W-:-:S13]  /*02d0*/  ISETP.GE.AND P1, PT, R2, R9, PT ;  /* 0x000000090200720c */ /* 0x004fda0003f26270 */
[----:B------:R-:W-:Y:S05]  /*02e0*/  @P1 EXIT ;  /* 0x000000000000194d */ /* 0x000fea0003800000 */
[CC--:B------:R-:W-:Y:S01]  /*02f0*/  IADD3 R3, PT, PT, -R2.reuse, R9.reuse, RZ ;  /* 0x0000000902037210 */ /* 0x0c0fe20007ffe1ff */
[----:B------:R-:W-:Y:S01]  /*0300*/  @!P0 IMAD.MOV R7, RZ, RZ, -R7 ;  /* 0x000000ffff078224 */ /* 0x000fe200078e0a07 */
[----:B------:R-:W-:Y:S01]  /*0310*/  @!P2 LOP3.LUT R7, RZ, R0, RZ, 0x33, !PT ;  /* 0x00000000ff07a212 */ /* 0x000fe200078e33ff */
[----:B------:R-:W-:Y:S01]  /*0320*/  BSSY.RECONVERGENT B0, `(.L_x_12) ;  /* 0x0000016000007945 */ /* 0x000fe20003800200 */
[----:B------:R-:W-:Y:S02]  /*0330*/  LOP3.LUT P0, R8, R3, 0x3, RZ, 0xc0, !PT ;  /* 0x0000000303087812 */ /* 0x000fe4000780c0ff */
[----:B------:R-:W-:Y:S01]  /*0340*/  IADD3 R5, PT, PT, R2, -R9, RZ ;  /* 0x8000000902057210 */ /* 0x000fe20007ffe0ff */
[----:B-----5:R-:W-:-:S03]  /*0350*/  IMAD.IADD R3, R4, 0x1, R7 ;  /* 0x0000000104037824 */ /* 0x020fc600078e0207 */
[----:B------:R-:W-:-:S07]  /*0360*/  ISETP.GT.U32.AND P1, PT, R5, -0x4, PT ;  /* 0xfffffffc0500780c */ /* 0x000fce0003f24070 */
[----:B------:R-:W-:Y:S06]  /*0370*/  @!P0 BRA `(.L_x_13) ;  /* 0x0000000000408947 */ /* 0x000fec0003800000 */
[----:B------:R-:W0:Y:S01]  /*0380*/  LDC.64 R4, c[0x0][0x3b8] ;  /* 0x0000ee00ff047b82 */ /* 0x000e220000000a00 */
[----:B------:R-:W-:-:S07]  /*0390*/  IADD3 R8, PT, PT, -R8, RZ, RZ ;  /* 0x000000ff08087210 */ /* 0x000fce0007ffe1ff */
[----:B------:R-:W1:Y:S08]  /*03a0*/  LDC.64 R6, c[0x0][0x390] ;  /* 0x0000e400ff067b82 */ /* 0x000e700000000a00 */
[----:B------:R-:W2:Y:S02]  /*03b0*/  LDC.64 R10, c[0x0][0x398] ;  /* 0x0000e600ff0a7b82 */ /* 0x000ea40000000a00 */
.L_x_14:
[----:B-1-3--:R-:W-:-:S06]  /*03c0*/  IMAD.WIDE R12, R2, 0x4, R6 ;  /* 0x00000004020c7825 */ /* 0x00afcc00078e0206 */
[----:B------:R-:W3:Y:S01]  /*03d0*/  LDG.E R13, desc[UR6][R12.64] ;  /* 0x000000060c0d7981 */ /* 0x000ee2000c1e1900 */
[----:B------:R-:W-:Y:S01]  /*03e0*/  IADD3 R8, PT, PT, R8, 0x1, RZ ;  /* 0x0000000108087810 */ /* 0x000fe20007ffe0ff */
[----:B--2---:R-:W-:-:S03]  /*03f0*/  IMAD.WIDE R16, R3, 0x4, R10 ;  /* 0x0000000403107825 */ /* 0x004fc600078e020a */
[----:B------:R-:W-:Y:S01]  /*0400*/  ISETP.NE.AND P0, PT, R8, RZ, PT ;  /* 0x000000ff0800720c */ /* 0x000fe20003f05270 */
[----:B------:R-:W-:Y:S02]  /*0410*/  IMAD.MOV.U32 R19, RZ, RZ, 0x1 ;  /* 0x00000001ff137424 */ /* 0x000fe400078e00ff */
[----:B0-----:R-:W-:Y:S01]  /*0420*/  IMAD.WIDE R14, R3, 0x4, R4 ;  /* 0x00000004030e7825 */ /* 0x001fe200078e0204 */
[----:B------:R-:W-:-:S03]  /*0430*/  IADD3 R2, PT, PT, R2, 0x1, RZ ;  /* 0x0000000102027810 */ /* 0x000fc60007ffe0ff */
[----:B------:R-:W-:Y:S01]  /*0440*/  IMAD.IADD R3, R0, 0x1, R3 ;  /* 0x0000000100037824 */ /* 0x000fe200078e0203 */
[----:B---3--:R3:W-:Y:S04]  /*0450*/  STG.E desc[UR6][R16.64], R13 ;  /* 0x0000000d10007986 */ /* 0x0087e8000c101906 */
[----:B------:R3:W-:Y:S01]  /*0460*/  REDG.E.ADD.STRONG.GPU desc[UR6][R14.64], R19 ;  /* 0x000000130e00798e */ /* 0x0007e2000c12e106 */
[----:B------:R-:W-:Y:S05]  /*0470*/  @P0 BRA `(.L_x_14) ;  /* 0xfffffffc00d00947 */ /* 0x000fea000383ffff */
.L_x_13:
[----:B------:R-:W-:Y:S05]  /*0480*/  BSYNC.RECONVERGENT B0 ;  /* 0x0000000000007941 */ /* 0x000fea0003800200 */
.L_x_12:
[----:B------:R-:W-:Y:S05]  /*0490*/  @P1 EXIT ;  /* 0x000000000000194d */ /* 0x000fea0003800000 */
[----:B------:R-:W0:Y:S01]  /*04a0*/  LDC.64 R4, c[0x0][0x3b8] ;  /* 0x0000ee00ff047b82 */ /* 0x000e220000000a00 */
[----:B------:R-:W1:Y:S01]  /*04b0*/  LDCU.64 UR4, c[0x0][0x390] ;  /* 0x00007200ff0477ac */ /* 0x000e620008000a00 */
[----:B------:R-:W-:-:S06]  /*04c0*/  IMAD.IADD R9, R2, 0x1, -R9 ;  /* 0x0000000102097824 */ /* 0x000fcc00078e0a09 */
[----:B------:R-:W2:Y:S01]  /*04d0*/  LDC.64 R6, c[0x0][0x398] ;  /* 0x0000e600ff067b82 */ /* 0x000ea20000000a00 */
[----:B-1----:R-:W-:-:S04]  /*04e0*/  UIADD3 UR4, UP0, UPT, UR4, 0x8, URZ ;  /* 0x0000000804047890 */ /* 0x002fc8000ff1e0ff */
[----:B------:R-:W-:-:S12]  /*04f0*/  UIADD3.X UR5, UPT, UPT, URZ, UR5, URZ, UP0, !UPT ;  /* 0x00000005ff057290 */ /* 0x000fd800087fe4ff */
.L_x_15:
[----:B------:R-:W-:Y:S01]  /*0500*/  MOV R10, UR4 ;  /* 0x00000004000a7c02 */ /* 0x000fe20008000f00 */
[----:B------:R-:W-:-:S04]  /*0510*/  IMAD.U32 R11, RZ, RZ, UR5 ;  /* 0x00000005ff0b7e24 */ /* 0x000fc8000f8e00ff */
[----:B------:R-:W-:-:S05]  /*0520*/  IMAD.WIDE R10, R2, 0x4, R10 ;  /* 0x00000004020a7825 */ /* 0x000fca00078e020a */
[----:B----4-:R-:W4:Y:S01]  /*0530*/  LDG.E R25, desc[UR6][R10.64+-0x8] ;  /* 0xfffff8060a197981 */ /* 0x010f22000c1e1900 */
[----:B--2---:R-:W-:Y:S01]  /*0540*/  IMAD.WIDE R20, R3, 0x4, R6 ;  /* 0x0000000403147825 */ /* 0x004fe200078e0206 */
[----:B------:R-:W-:-:S03]  /*0550*/  MOV R8, 0x1 ;  /* 0x0000000100087802 */ /* 0x000fc60000000f00 */
[----:B0-----:R-:W-:Y:S01]  /*0560*/  IMAD.WIDE R22, R3, 0x4, R4 ;  /* 0x0000000403167825 */ /* 0x001fe200078e0204 */
[----:B----4-:R0:W-:Y:S04]  /*0570*/  STG.E desc[UR6][R20.64], R25 ;  /* 0x0000001914007986 */ /* 0x0101e8000c101906 */
[----:B------:R1:W-:Y:S04]  /*0580*/  REDG.E.ADD.STRONG.GPU desc[UR6][R22.64], R8 ;  /* 0x000000081600798e */ /* 0x0003e8000c12e106 */
[----:B------:R-:W2:Y:S01]  /*0590*/  LDG.E R27, desc[UR6][R10.64+-0x4] ;  /* 0xfffffc060a1b7981 */ /* 0x000ea2000c1e1900 */
[----:B---3--:R-:W-:-:S04]  /*05a0*/  IMAD.WIDE R12, R0, 0x4, R20 ;  /* 0x00000004000c7825 */ /* 0x008fc800078e0214 */
[C---:B------:R-:W-:Y:S01]  /*05b0*/  IMAD.WIDE R14, R0.reuse, 0x4, R22 ;  /* 0x00000004000e7825 */ /* 0x040fe200078e0216 */
[----:B--2---:R4:W-:Y:S04]  /*05c0*/  STG.E desc[UR6][R12.64], R27 ;  /* 0x0000001b0c007986 */ /* 0x0049e8000c101906 */
[----:B------:R4:W-:Y:S04]  /*05d0*/  REDG.E.ADD.STRONG.GPU desc[UR6][R14.64], R8 ;  /* 0x000000080e00798e */ /* 0x0009e8000c12e106 */
[----:B------:R-:W2:Y:S01]  /*05e0*/  LDG.E R29, desc[UR6][R10.64] ;  /* 0x000000060a1d7981 */ /* 0x000ea2000c1e1900 */
[----:B------:R-:W-:-:S04]  /*05f0*/  IMAD.WIDE R16, R0, 0x4, R12 ;  /* 0x0000000400107825 */ /* 0x000fc800078e020c */
[----:B------:R-:W-:-:S04]  /*0600*/  IMAD.WIDE R18, R0, 0x4, R14 ;  /* 0x0000000400127825 */ /* 0x000fc800078e020e */
[----:B------:R-:W-:Y:S01]  /*0610*/  VIADD R9, R9, 0x4 ;  /* 0x0000000409097836 */ /* 0x000fe20000000000 */
[----:B--2---:R4:W-:Y:S04]  /*0620*/  STG.E desc[UR6][R16.64], R29 ;  /* 0x0000001d10007986 */ /* 0x0049e8000c101906 */
[----:B------:R4:W-:Y:S04]  /*0630*/  REDG.E.ADD.STRONG.GPU desc[UR6][R18.64], R8 ;  /* 0x000000081200798e */ /* 0x0009e8000c12e106 */
[----:B0-----:R-:W2:Y:S01]  /*0640*/  LDG.E R25, desc[UR6][R10.64+0x4] ;  /* 0x000004060a197981 */ /* 0x001ea2000c1e1900 */
[----:B------:R-:W-:Y:S01]  /*0650*/  ISETP.NE.AND P0, PT, R9, RZ, PT ;  /* 0x000000ff0900720c */ /* 0x000fe20003f05270 */
[----:B------:R-:W-:-:S04]  /*0660*/  IMAD.WIDE R20, R0, 0x4, R16 ;  /* 0x0000000400147825 */ /* 0x000fc800078e0210 */
[C---:B-1----:R-:W-:Y:S01]  /*0670*/  IMAD.WIDE R22, R0.reuse, 0x4, R18 ;  /* 0x0000000400167825 */ /* 0x042fe200078e0212 */
[----:B------:R-:W-:-:S03]  /*0680*/  LEA R3, R0, R3, 0x2 ;  /* 0x0000000300037211 */ /* 0x000fc600078e10ff */
[----:B------:R-:W-:Y:S01]  /*0690*/  VIADD R2, R2, 0x4 ;  /* 0x0000000402027836 */ /* 0x000fe20000000000 */
[----:B--2---:R4:W-:Y:S04]  /*06a0*/  STG.E desc[UR6][R20.64], R25 ;  /* 0x0000001914007986 */ /* 0x0049e8000c101906 */
[----:B------:R4:W-:Y:S01]  /*06b0*/  REDG.E.ADD.STRONG.GPU desc[UR6][R22.64], R8 ;  /* 0x000000081600798e */ /* 0x0009e2000c12e106 */
[----:B------:R-:W-:Y:S05]  /*06c0*/  @P0 BRA `(.L_x_15) ;  /* 0xfffffffc008c0947 */ /* 0x000fea000383ffff */
[----:B------:R-:W-:Y:S05]  /*06d0*/  EXIT ;  /* 0x000000000000794d */ /* 0x000fea0003800000 */
.L_x_16:
        /* <DEDUP_REMOVED lines=10> */
.L_x_21:


//--------------------- .nv.shared.reserved.0     --------------------------
	.section	.nv.shared.reserved.0,"aw",@nobits
	.weak		__nv_reservedSMEM_offset_0_alias
	.size		__nv_reservedSMEM_offset_0_alias, 0, 64
	.other		__nv_reservedSMEM_offset_0_alias,@"STO_CUDA_RESERVED_SHARED STV_DEFAULT"
__nv_reservedSMEM_offset_0_alias:
	.zero		0
	.zero		64


//--------------------- .nv.global                --------------------------
	.section	.nv.global,"aw",@nobits
.nv.global:
	.type		_ZN34_INTERNAL_eece18df_4_k_cu_63de3cd96thrust24THRUST_300001_SM_1000_NS12placeholders2_8E,@object
	.size		_ZN34_INTERNAL_eece18df_4_k_cu_63de3cd96thrust24THRUST_300001_SM_1000_NS12placeholders2_8E,(_ZN34_INTERNAL_eece18df_4_k_cu_63de3cd94cuda3std3__436_GLOBAL__N__eece18df_4_k_cu_63de3cd96ignoreE - _ZN34_INTERNAL_eece18df_4_k_cu_63de3cd96thrust24THRUST_300001_SM_1000_NS12placeholders2_8E)
_ZN34_INTERNAL_eece18df_4_k_cu_63de3cd96thrust24THRUST_300001_SM_1000_NS12placeholders2_8E:
	.zero		1
	.type		_ZN34_INTERNAL_eece18df_4_k_cu_63de3cd94cuda3std3__436_GLOBAL__N__eece18df_4_k_cu_63de3cd96ignoreE,@object
	.size		_ZN34_INTERNAL_eece18df_4_k_cu_63de3cd94cuda3std3__436_GLOBAL__N__eece18df_4_k_cu_63de3cd96ignoreE,(_ZN34_INTERNAL_eece18df_4_k_cu_63de3cd94cuda3std6ranges3__45__cpo4dataE - _ZN34_INTERNAL_eece18df_4_k_cu_63de3cd94cuda3std3__436_GLOBAL__N__eece18df_4_k_cu_63de3cd96ignoreE)
_ZN34_INTERNAL_eece18df_4_k_cu_63de3cd94cuda3std3__436_GLOBAL__N__eece18df_4_k_cu_63de3cd96ignoreE:
	.zero		1
	.type		_ZN34_INTERNAL_eece18df_4_k_cu_63de3cd94cuda3std6ranges3__45__cpo4dataE,@object
	.size		_ZN34_INTERNAL_eece18df_4_k_cu_63de3cd94cuda3std6ranges3__45__cpo4dataE,(_ZN34_INTERNAL_eece18df_4_k_cu_63de3cd96thrust24THRUST_300001_SM_1000_NS6system3cpp3parE - _ZN34_INTERNAL_eece18df_4_k_cu_63de3cd94cuda3std6ranges3__45__cpo4dataE)
_ZN34_INTERNAL_eece18df_4_k_cu_63de3cd94cuda3std6ranges3__45__cpo4dataE:
	.zero		1
	.type		_ZN34_INTERNAL_eece18df_4_k_cu_63de3cd96thrust24THRUST_300001_SM_1000_NS6system3cpp3parE,@object
	.size		_ZN34_INTERNAL_eece18df_4_k_cu_63de3cd96thrust24THRUST_300001_SM_1000_NS6system3cpp3parE,(_ZN34_INTERNAL_eece18df_4_k_cu_63de3cd94cuda3std3__45__cpo5beginE - _ZN34_INTERNAL_eece18df_4_k_cu_63de3cd96thrust24THRUST_300001_SM_1000_NS6system3cpp3parE)
_ZN34_INTERNAL_eece18df_4_k_cu_63de3cd96thrust24THRUST_300001_SM_1000_NS6system3cpp3parE:
	.zero		1
	.type		_ZN34_INTERNAL_eece18df_4_k_cu_63de3cd94cuda3std3__45__cpo5beginE,@object
	.size		_ZN34_INTERNAL_eece18df_4_k_cu_63de3cd94cuda3std3__45__cpo5beginE,(_ZN34_INTERNAL_eece18df_4_k_cu_63de3cd94cuda3std6ranges3__45__cpo5beginE - _ZN34_INTERNAL_eece18df_4_k_cu_63de3cd94cuda3std3__45__cpo5beginE)
_ZN34_INTERNAL_eece18df_4_k_cu_63de3cd94cuda3std3__45__cpo5beginE:
	.zero		1
	.type		_ZN34_INTERNAL_eece18df_4_k_cu_63de3cd94cuda3std6ranges3__45__cpo5beginE,@object
	.size		_ZN34_INTERNAL_eece18df_4_k_cu_63de3cd94cuda3std6ranges3__45__cpo5beginE,(_ZN34_INTERNAL_eece18df_4_k_cu_63de3cd96thrust24THRUST_300001_SM_1000_NS6deviceE - _ZN34_INTERNAL_eece18df_4_k_cu_63de3cd94cuda3std6ranges3__45__cpo5beginE)
_ZN34_INTERNAL_eece18df_4_k_cu_63de3cd94cuda3std6ranges3__45__cpo5beginE:
	.zero		1
	.type		_ZN34_INTERNAL_eece18df_4_k_cu_63de3cd96thrust24THRUST_300001_SM_1000_NS6deviceE,@object
	.size		_ZN34_INTERNAL_eece18df_4_k_cu_63de3cd96thrust24THRUST_300001_SM_1000_NS6deviceE,(_ZN34_INTERNAL_eece18df_4_k_cu_63de3cd94cuda3std3__47nulloptE - _ZN34_INTERNAL_eece18df_4_k_cu_63de3cd96thrust24THRUST_300001_SM_1000_NS6deviceE)
_ZN34_INTERNAL_eece18df_4_k_cu_63de3cd96thrust24THRUST_300001_SM_1000_NS6deviceE:
	.zero		1
	.type		_ZN34_INTERNAL_eece18df_4_k_cu_63de3cd94cuda3std3__47nulloptE,@object
	.size		_ZN34_INTERNAL_eece18df_4_k_cu_63de3cd94cuda3std3__47nulloptE,(_ZN34_INTERNAL_eece18df_4_k_cu_63de3cd94cuda3std6ranges3__45__cpo8distanceE - _ZN34_INTERNAL_eece18df_4_k_cu_63de3cd94cuda3std3__47nulloptE)
_ZN34_INTERNAL_eece18df_4_k_cu_63de3cd94cuda3std3__47nulloptE:
	.zero		1
	.type		_ZN34_INTERNAL_eece18df_4_k_cu_63de3cd94cuda3std6ranges3__45__cpo8distanceE,@object
	.size		_ZN34_INTERNAL_eece18df_4_k_cu_63de3cd94cuda3std6ranges3__45__cpo8distanceE,(_ZN34_INTERNAL_eece18df_4_k_cu_63de3cd96thrust24THRUST_300001_SM_1000_NS12placeholders2_4E - _ZN34_INTERNAL_eece18df_4_k_cu_63de3cd94cuda3std6ranges3__45__cpo8distanceE)
_ZN34_INTERNAL_eece18df_4_k_cu_63de3cd94cuda3std6ranges3__45__cpo8distanceE:
	.zero		1
	.type		_ZN34_INTERNAL_eece18df_4_k_cu_63de3cd96thrust24THRUST_300001_SM_1000_NS12placeholders2_4E,@object
	.size		_ZN34_INTERNAL_eece18df_4_k_cu_63de3cd96thrust24THRUST_300001_SM_1000_NS12placeholders2_4E,(_ZN34_INTERNAL_eece18df_4_k_cu_63de3cd94cuda3std3__45__cpo6rbeginE - _ZN34_INTERNAL_eece18df_4_k_cu_63de3cd96thrust24THRUST_300001_SM_1000_NS12placeholders2_4E)
_ZN34_INTERNAL_eece18df_4_k_cu_63de3cd96thrust24THRUST_300001_SM_1000_NS12placeholders2_4E:
	.zero		1
	.type		_ZN34_INTERNAL_eece18df_4_k_cu_63de3cd94cuda3std3__45__cpo6rbeginE,@object
	.size		_ZN34_INTERNAL_eece18df_4_k_cu_63de3cd94cuda3std3__45__cpo6rbeginE,(_ZN34_INTERNAL_eece18df_4_k_cu_63de3cd94cuda3std6ranges3__45__cpo7advanceE - _ZN34_INTERNAL_eece18df_4_k_cu_63de3cd94cuda3std3__45__cpo6rbeginE)
_ZN34_INTERNAL_eece18df_4_k_cu_63de3cd94cuda3std3__45__cpo6rbeginE:
	.zero		1
	.type		_ZN34_INTERNAL_eece18df_4_k_cu_63de3cd94cuda3std6ranges3__45__cpo7advanceE,@object
	.size		_ZN34_INTERNAL_eece18df_4_k_cu_63de3cd94cuda3std6ranges3__45__cpo7advanceE,(_ZN34_INTERNAL_eece18df_4_k_cu_63de3cd96thrust24THRUST_300001_SM_1000_NS12placeholders3_10E - _ZN34_INTERNAL_eece18df_4_k_cu_63de3cd94cuda3std6ranges3__45__cpo7advanceE)
_ZN34_INTERNAL_eece18df_4_k_cu_63de3cd94cuda3std6ranges3__45__cpo7advanceE:
	.zero		1
	.type		_ZN34_INTERNAL_eece18df_4_k_cu_63de3cd96thrust24THRUST_300001_SM_1000_NS12placeholders3_10E,@object
	.size		_ZN34_INTERNAL_eece18df_4_k_cu_63de3cd96thrust24THRUST_300001_SM_1000_NS12placeholders3_10E,(_ZN34_INTERNAL_eece18df_4_k_cu_63de3cd94cuda3std3__48in_placeE - _ZN34_INTERNAL_eece18df_4_k_cu_63de3cd96thrust24THRUST_300001_SM_1000_NS12placeholders3_10E)
_ZN34_INTERNAL_eece18df_4_k_cu_63de3cd96thrust24THRUST_300001_SM_1000_NS12placeholders3_10E:
	.zero		1
	.type		_ZN34_INTERNAL_eece18df_4_k_cu_63de3cd94cuda3std3__48in_placeE,@object
	.size		_ZN34_INTERNAL_eece18df_4_k_cu_63de3cd94cuda3std3__48in_placeE,(_ZN34_INTERNAL_eece18df_4_k_cu_63de3cd94cuda3std6ranges3__45__cpo4sizeE - _ZN34_INTERNAL_eece18df_4_k_cu_63de3cd94cuda3std3__48in_placeE)
_ZN34_INTERNAL_eece18df_4_k_cu_63de3cd94cuda3std3__48in_placeE:
	.zero		1
	.type		_ZN34_INTERNAL_eece18df_4_k_cu_63de3cd94cuda3std6ranges3__45__cpo4sizeE,@object
	.size		_ZN34_INTERNAL_eece18df_4_k_cu_63de3cd94cuda3std6ranges3__45__cpo4sizeE,(_ZN34_INTERNAL_eece18df_4_k_cu_63de3cd96thrust24THRUST_300001_SM_1000_NS12placeholders2_2E - _ZN34_INTERNAL_eece18df_4_k_cu_63de3cd94cuda3std6ranges3__45__cpo4sizeE)
_ZN34_INTERNAL_eece18df_4_k_cu_63de3cd94cuda3std6ranges3__45__cpo4sizeE:
	.zero		1
	.type		_ZN34_INTERNAL_eece18df_4_k_cu_63de3cd96thrust24THRUST_300001_SM_1000_NS12placeholders2_2E,@object
	.size		_ZN34_INTERNAL_eece18df_4_k_cu_63de3cd96thrust24THRUST_300001_SM_1000_NS12placeholders2_2E,(_ZN34_INTERNAL_eece18df_4_k_cu_63de3cd94cuda3std3__45__cpo6cbeginE - _ZN34_INTERNAL_eece18df_4_k_cu_63de3cd96thrust24THRUST_300001_SM_1000_NS12placeholders2_2E)
_ZN34_INTERNAL_eece18df_4_k_cu_63de3cd96thrust24THRUST_300001_SM_1000_NS12placeholders2_2E:
	.zero		1
	.type		_ZN34_INTERNAL_eece18df_4_k_cu_63de3cd94cuda3std3__45__cpo6cbeginE,@object
	.size		_ZN34_INTERNAL_eece18df_4_k_cu_63de3cd94cuda3std3__45__cpo6cbeginE,(_ZN34_INTERNAL_eece18df_4_k_cu_63de3cd94cuda3std6ranges3__45__cpo6cbeginE - _ZN34_INTERNAL_eece18df_4_k_cu_63de3cd94cuda3std3__45__cpo6cbeginE)
_ZN34_INTERNAL_eece18df_4_k_cu_63de3cd94cuda3std3__45__cpo6cbeginE:
	.zero		1
	.type		_ZN34_INTERNAL_eece18df_4_k_cu_63de3cd94cuda3std6ranges3__45__cpo6cbeginE,@object
	.size		_ZN34_INTERNAL_eece18df_4_k_cu_63de3cd94cuda3std6ranges3__45__cpo6cbeginE,(_ZN34_INTERNAL_eece18df_4_k_cu_63de3cd96thrust24THRUST_300001_SM_1000_NS12placeholders2_6E - _ZN34_INTERNAL_eece18df_4_k_cu_63de3cd94cuda3std6ranges3__45__cpo6cbeginE)
_ZN34_INTERNAL_eece18df_4_k_cu_63de3cd94cuda3std6ranges3__45__cpo6cbeginE:
	.zero		1
	.type		_ZN34_INTERNAL_eece18df_4_k_cu_63de3cd96thrust24THRUST_300001_SM_1000_NS12placeholders2_6E,@object
	.size		_ZN34_INTERNAL_eece18df_4_k_cu_63de3cd96thrust24THRUST_300001_SM_1000_NS12placeholders2_6E,(_ZN34_INTERNAL_eece18df_4_k_cu_63de3cd94cuda3std3__45__cpo7crbeginE - _ZN34_INTERNAL_eece18df_4_k_cu_63de3cd96thrust24THRUST_300001_SM_1000_NS12placeholders2_6E)
_ZN34_INTERNAL_eece18df_4_k_cu_63de3cd96thrust24THRUST_300001_SM_1000_NS12placeholders2_6E:
	.zero		1
	.type		_ZN34_INTERNAL_eece18df_4_k_cu_63de3cd94cuda3std3__45__cpo7crbeginE,@object
	.size		_ZN34_INTERNAL_eece18df_4_k_cu_63de3cd94cuda3std3__45__cpo7crbeginE,(_ZN34_INTERNAL_eece18df_4_k_cu_63de3cd94cuda3std6ranges3__45__cpo4nextE - _ZN34_INTERNAL_eece18df_4_k_cu_63de3cd94cuda3std3__45__cpo7crbeginE)
_ZN34_INTERNAL_eece18df_4_k_cu_63de3cd94cuda3std3__45__cpo7crbeginE:
	.zero		1
	.type		_ZN34_INTERNAL_eece18df_4_k_cu_63de3cd94cuda3std6ranges3__45__cpo4nextE,@object
	.size		_ZN34_INTERNAL_eece18df_4_k_cu_63de3cd94cuda3std6ranges3__45__cpo4nextE,(_ZN34_INTERNAL_eece18df_4_k_cu_63de3cd94cuda3std6ranges3__45__cpo4swapE - _ZN34_INTERNAL_eece18df_4_k_cu_63de3cd94cuda3std6ranges3__45__cpo4nextE)
_ZN34_INTERNAL_eece18df_4_k_cu_63de3cd94cuda3std6ranges3__45__cpo4nextE:
	.zero		1
	.type		_ZN34_INTERNAL_eece18df_4_k_cu_63de3cd94cuda3std6ranges3__45__cpo4swapE,@object
	.size		_ZN34_INTERNAL_eece18df_4_k_cu_63de3cd94cuda3std6ranges3__45__cpo4swapE,(_ZN34_INTERNAL_eece18df_4_k_cu_63de3cd96thrust24THRUST_300001_SM_1000_NS8cuda_cub10par_nosyncE - _ZN34_INTERNAL_eece18df_4_k_cu_63de3cd94cuda3std6ranges3__45__cpo4swapE)
_ZN34_INTERNAL_eece18df_4_k_cu_63de3cd94cuda3std6ranges3__45__cpo4swapE:
	.zero		1
	.type		_ZN34_INTERNAL_eece18df_4_k_cu_63de3cd96thrust24THRUST_300001_SM_1000_NS8cuda_cub10par_nosyncE,@object
	.size		_ZN34_INTERNAL_eece18df_4_k_cu_63de3cd96thrust24THRUST_300001_SM_1000_NS8cuda_cub10par_nosyncE,(_ZN34_INTERNAL_eece18df_4_k_cu_63de3cd96thrust24THRUST_300001_SM_1000_NS3seqE - _ZN34_INTERNAL_eece18df_4_k_cu_63de3cd96thrust24THRUST_300001_SM_1000_NS8cuda_cub10par_nosyncE)
_ZN34_INTERNAL_eece18df_4_k_cu_63de3cd96thrust24THRUST_300001_SM_1000_NS8cuda_cub10par_nosyncE:
	.zero		1
	.type		_ZN34_INTERNAL_eece18df_4_k_cu_63de3cd96thrust24THRUST_300001_SM_1000_NS3seqE,@object
	.size		_ZN34_INTERNAL_eece18df_4_k_cu_63de3cd96thrust24THRUST_300001_SM_1000_NS3seqE,(_ZN34_INTERNAL_eece18df_4_k_cu_63de3cd94cuda3std3__420unreachable_sentinelE - _ZN34_INTERNAL_eece18df_4_k_cu_63de3cd96thrust24THRUST_300001_SM_1000_NS3seqE)
_ZN34_INTERNAL_eece18df_4_k_cu_63de3cd96thrust24THRUST_300001_SM_1000_NS3seqE:
	.zero		1
	.type		_ZN34_INTERNAL_eece18df_4_k_cu_63de3cd94cuda3std3__420unreachable_sentinelE,@object
	.size		_ZN34_INTERNAL_eece18df_4_k_cu_63de3cd94cuda3std3__420unreachable_sentinelE,(_ZN34_INTERNAL_eece18df_4_k_cu_63de3cd94cuda3std6ranges3__45__cpo5ssizeE - _ZN34_INTERNAL_eece18df_4_k_cu_63de3cd94cuda3std3__420unreachable_sentinelE)
_ZN34_INTERNAL_eece18df_4_k_cu_63de3cd94cuda3std3__420unreachable_sentinelE:
	.zero		1
	.type		_ZN34_INTERNAL_eece18df_4_k_cu_63de3cd94cuda3std6ranges3__45__cpo5ssizeE,@object
	.size		_ZN34_INTERNAL_eece18df_4_k_cu_63de3cd94cuda3std6ranges3__45__cpo5ssizeE,(_ZN34_INTERNAL_eece18df_4_k_cu_63de3cd96thrust24THRUST_300001_SM_1000_NS12placeholders2_3E - _ZN34_INTERNAL_eece18df_4_k_cu_63de3cd94cuda3std6ranges3__45__cpo5ssizeE)
_ZN34_INTERNAL_eece18df_4_k_cu_63de3cd94cuda3std6ranges3__45__cpo5ssizeE:
	.zero		1
	.type		_ZN34_INTERNAL_eece18df_4_k_cu_63de3cd96thrust24THRUST_300001_SM_1000_NS12placeholders2_3E,@object
	.size		_ZN34_INTERNAL_eece18df_4_k_cu_63de3cd96thrust24THRUST_300001_SM_1000_NS12placeholders2_3E,(_ZN34_INTERNAL_eece18df_4_k_cu_63de3cd94cuda3std3__45__cpo4cendE - _ZN34_INTERNAL_eece18df_4_k_cu_63de3cd96thrust24THRUST_300001_SM_1000_NS12placeholders2_3E)
_ZN34_INTERNAL_eece18df_4_k_cu_63de3cd96thrust24THRUST_300001_SM_1000_NS12placeholders2_3E:
	.zero		1
	.type		_ZN34_INTERNAL_eece18df_4_k_cu_63de3cd94cuda3std3__45__cpo4cendE,@object
	.size		_ZN34_INTERNAL_eece18df_4_k_cu_63de3cd94cuda3std3__45__cpo4cendE,(_ZN34_INTERNAL_eece18df_4_k_cu_63de3cd94cuda3std6ranges3__45__cpo4cendE - _ZN34_INTERNAL_eece18df_4_k_cu_63de3cd94cuda3std3__45__cpo4cendE)
_ZN34_INTERNAL_eece18df_4_k_cu_63de3cd94cuda3std3__45__cpo4cendE:
	.zero		1
	.type		_ZN34_INTERNAL_eece18df_4_k_cu_63de3cd94cuda3std6ranges3__45__cpo4cendE,@object
	.size		_ZN34_INTERNAL_eece18df_4_k_cu_63de3cd94cuda3std6ranges3__45__cpo4cendE,(_ZN34_INTERNAL_eece18df_4_k_cu_63de3cd96thrust24THRUST_300001_SM_1000_NS12placeholders2_7E - _ZN34_INTERNAL_eece18df_4_k_cu_63de3cd94cuda3std6ranges3__45__cpo4cendE)
_ZN34_INTERNAL_eece18df_4_k_cu_63de3cd94cuda3std6ranges3__45__cpo4cendE:
	.zero		1
	.type		_ZN34_INTERNAL_eece18df_4_k_cu_63de3cd96thrust24THRUST_300001_SM_1000_NS12placeholders2_7E,@object
	.size		_ZN34_INTERNAL_eece18df_4_k_cu_63de3cd96thrust24THRUST_300001_SM_1000_NS12placeholders2_7E,(_ZN34_INTERNAL_eece18df_4_k_cu_63de3cd94cuda3std3__45__cpo5crendE - _ZN34_INTERNAL_eece18df_4_k_cu_63de3cd96thrust24THRUST_300001_SM_1000_NS12placeholders2_7E)
_ZN34_INTERNAL_eece18df_4_k_cu_63de3cd96thrust24THRUST_300001_SM_1000_NS12placeholders2_7E:
	.zero		1
	.type		_ZN34_INTERNAL_eece18df_4_k_cu_63de3cd94cuda3std3__45__cpo5crendE,@object
	.size		_ZN34_INTERNAL_eece18df_4_k_cu_63de3cd94cuda3std3__45__cpo5crendE,(_ZN34_INTERNAL_eece18df_4_k_cu_63de3cd94cuda3std6ranges3__45__cpo4prevE - _ZN34_INTERNAL_eece18df_4_k_cu_63de3cd94cuda3std3__45__cpo5crendE)
_ZN34_INTERNAL_eece18df_4_k_cu_63de3cd94cuda3std3__45__cpo5crendE:
	.zero		1
	.type		_ZN34_INTERNAL_eece18df_4_k_cu_63de3cd94cuda3std6ranges3__45__cpo4prevE,@object
	.size		_ZN34_INTERNAL_eece18df_4_k_cu_63de3cd94cuda3std6ranges3__45__cpo4prevE,(_ZN34_INTERNAL_eece18df_4_k_cu_63de3cd94cuda3std6ranges3__45__cpo9iter_moveE - _ZN34_INTERNAL_eece18df_4_k_cu_63de3cd94cuda3std6ranges3__45__cpo4prevE)
_ZN34_INTERNAL_eece18df_4_k_cu_63de3cd94cuda3std6ranges3__45__cpo4prevE:
	.zero		1
	.type		_ZN34_INTERNAL_eece18df_4_k_cu_63de3cd94cuda3std6ranges3__45__cpo9iter_moveE,@object
	.size		_ZN34_INTERNAL_eece18df_4_k_cu_63de3cd94cuda3std6ranges3__45__cpo9iter_moveE,(_ZN34_INTERNAL_eece18df_4_k_cu_63de3cd96thrust24THRUST_300001_SM_1000_NS6system6detail10sequential3seqE - _ZN34_INTERNAL_eece18df_4_k_cu_63de3cd94cuda3std6ranges3__45__cpo9iter_moveE)
_ZN34_INTERNAL_eece18df_4_k_cu_63de3cd94cuda3std6ranges3__45__cpo9iter_moveE:
	.zero		1
	.type		_ZN34_INTERNAL_eece18df_4_k_cu_63de3cd96thrust24THRUST_300001_SM_1000_NS6system6detail10sequential3seqE,@object
	.size		_ZN34_INTERNAL_eece18df_4_k_cu_63de3cd96thrust24THRUST_300001_SM_1000_NS6system6detail10sequential3seqE,(_ZN34_INTERNAL_eece18df_4_k_cu_63de3cd96thrust24THRUST_300001_SM_1000_NS12placeholders2_9E - _ZN34_INTERNAL_eece18df_4_k_cu_63de3cd96thrust24THRUST_300001_SM_1000_NS6system6detail10sequential3seqE)
_ZN34_INTERNAL_eece18df_4_k_cu_63de3cd96thrust24THRUST_300001_SM_1000_NS6system6detail10sequential3seqE:
	.zero		1
	.type		_ZN34_INTERNAL_eece18df_4_k_cu_63de3cd96thrust24THRUST_300001_SM_1000_NS12placeholders2_9E,@object
	.size		_ZN34_INTERNAL_eece18df_4_k_cu_63de3cd96thrust24THRUST_300001_SM_1000_NS12placeholders2_9E,(_ZN34_INTERNAL_eece18df_4_k_cu_63de3cd94cuda3std3__419piecewise_constructE - _ZN34_INTERNAL_eece18df_4_k_cu_63de3cd96thrust24THRUST_300001_SM_1000_NS12placeholders2_9E)
_ZN34_INTERNAL_eece18df_4_k_cu_63de3cd96thrust24THRUST_300001_SM_1000_NS12placeholders2_9E:
	.zero		1
	.type		_ZN34_INTERNAL_eece18df_4_k_cu_63de3cd94cuda3std3__419piecewise_constructE,@object
	.size		_ZN34_INTERNAL_eece18df_4_k_cu_63de3cd94cuda3std3__419piecewise_constructE,(_ZN34_INTERNAL_eece18df_4_k_cu_63de3cd94cuda3std6ranges3__45__cpo5cdataE - _ZN34_INTERNAL_eece18df_4_k_cu_63de3cd94cuda3std3__419piecewise_constructE)
_ZN34_INTERNAL_eece18df_4_k_cu_63de3cd94cuda3std3__419piecewise_constructE:
	.zero		1
	.type		_ZN34_INTERNAL_eece18df_4_k_cu_63de3cd94cuda3std6ranges3__45__cpo5cdataE,@object
	.size		_ZN34_INTERNAL_eece18df_4_k_cu_63de3cd94cuda3std6ranges3__45__cpo5cdataE,(_ZN34_INTERNAL_eece18df_4_k_cu_63de3cd96thrust24THRUST_300001_SM_1000_NS12placeholders2_1E - _ZN34_INTERNAL_eece18df_4_k_cu_63de3cd94cuda3std6ranges3__45__cpo5cdataE)
_ZN34_INTERNAL_eece18df_4_k_cu_63de3cd94cuda3std6ranges3__45__cpo5cdataE:
	.zero		1
	.type		_ZN34_INTERNAL_eece18df_4_k_cu_63de3cd96thrust24THRUST_300001_SM_1000_NS12placeholders2_1E,@object
	.size		_ZN34_INTERNAL_eece18df_4_k_cu_63de3cd96thrust24THRUST_300001_SM_1000_NS12placeholders2_1E,(_ZN34_INTERNAL_eece18df_4_k_cu_63de3cd94cuda3std3__45__cpo3endE - _ZN34_INTERNAL_eece18df_4_k_cu_63de3cd96thrust24THRUST_300001_SM_1000_NS12placeholders2_1E)
_ZN34_INTERNAL_eece18df_4_k_cu_63de3cd96thrust24THRUST_300001_SM_1000_NS12placeholders2_1E:
	.zero		1
	.type		_ZN34_INTERNAL_eece18df_4_k_cu_63de3cd94cuda3std3__45__cpo3endE,@object
	.size		_ZN34_INTERNAL_eece18df_4_k_cu_63de3cd94cuda3std3__45__cpo3endE,(_ZN34_INTERNAL_eece18df_4_k_cu_63de3cd94cuda3std6ranges3__45__cpo3endE - _ZN34_INTERNAL_eece18df_4_k_cu_63de3cd94cuda3std3__45__cpo3endE)
_ZN34_INTERNAL_eece18df_4_k_cu_63de3cd94cuda3std3__45__cpo3endE:
	.zero		1
	.type		_ZN34_INTERNAL_eece18df_4_k_cu_63de3cd94cuda3std6ranges3__45__cpo3endE,@object
	.size		_ZN34_INTERNAL_eece18df_4_k_cu_63de3cd94cuda3std6ranges3__45__cpo3endE,(_ZN34_INTERNAL_eece18df_4_k_cu_63de3cd96thrust24THRUST_300001_SM_1000_NS12placeholders2_5E - _ZN34_INTERNAL_eece18df_4_k_cu_63de3cd94cuda3std6ranges3__45__cpo3endE)
_ZN34_INTERNAL_eece18df_4_k_cu_63de3cd94cuda3std6ranges3__45__cpo3endE:
	.zero		1
	.type		_ZN34_INTERNAL_eece18df_4_k_cu_63de3cd96thrust24THRUST_300001_SM_1000_NS12placeholders2_5E,@object
	.size		_ZN34_INTERNAL_eece18df_4_k_cu_63de3cd96thrust24THRUST_300001_SM_1000_NS12placeholders2_5E,(_ZN34_INTERNAL_eece18df_4_k_cu_63de3cd94cuda3std3__45__cpo4rendE - _ZN34_INTERNAL_eece18df_4_k_cu_63de3cd96thrust24THRUST_300001_SM_1000_NS12placeholders2_5E)
_ZN34_INTERNAL_eece18df_4_k_cu_63de3cd96thrust24THRUST_300001_SM_1000_NS12placeholders2_5E:
	.zero		1
	.type		_ZN34_INTERNAL_eece18df_4_k_cu_63de3cd94cuda3std3__45__cpo4rendE,@object
	.size		_ZN34_INTERNAL_eece18df_4_k_cu_63de3cd94cuda3std3__45__cpo4rendE,(_ZN34_INTERNAL_eece18df_4_k_cu_63de3cd94cuda3std6ranges3__45__cpo9iter_swapE - _ZN34_INTERNAL_eece18df_4_k_cu_63de3cd94cuda3std3__45__cpo4rendE)
_ZN34_INTERNAL_eece18df_4_k_cu_63de3cd94cuda3std3__45__cpo4rendE:
	.zero		1
	.type		_ZN34_INTERNAL_eece18df_4_k_cu_63de3cd94cuda3std6ranges3__45__cpo9iter_swapE,@object
	.size		_ZN34_INTERNAL_eece18df_4_k_cu_63de3cd94cuda3std6ranges3__45__cpo9iter_swapE,(_ZN34_INTERNAL_eece18df_4_k_cu_63de3cd94cuda3std3__48unexpectE - _ZN34_INTERNAL_eece18df_4_k_cu_63de3cd94cuda3std6ranges3__45__cpo9iter_swapE)
_ZN34_INTERNAL_eece18df_4_k_cu_63de3cd94cuda3std6ranges3__45__cpo9iter_swapE:
	.zero		1
	.type		_ZN34_INTERNAL_eece18df_4_k_cu_63de3cd94cuda3std3__48unexpectE,@object
	.size		_ZN34_INTERNAL_eece18df_4_k_cu_63de3cd94cuda3std3__48unexpectE,(_ZN34_INTERNAL_eece18df_4_k_cu_63de3cd96thrust24THRUST_300001_SM_1000_NS8cuda_cub3parE - _ZN34_INTERNAL_eece18df_4_k_cu_63de3cd94cuda3std3__48unexpectE)
_ZN34_INTERNAL_eece18df_4_k_cu_63de3cd94cuda3std3__48unexpectE:
	.zero		1
	.type		_ZN34_INTERNAL_eece18df_4_k_cu_63de3cd96thrust24THRUST_300001_SM_1000_NS8cuda_cub3parE,@object
	.size		_ZN34_INTERNAL_eece18df_4_k_cu_63de3cd96thrust24THRUST_300001_SM_1000_NS8cuda_cub3parE,(.L_29 - _ZN34_INTERNAL_eece18df_4_k_cu_63de3cd96thrust24THRUST_300001_SM_1000_NS8cuda_cub3parE)
_ZN34_INTERNAL_eece18df_4_k_cu_63de3cd96thrust24THRUST_300001_SM_1000_NS8cuda_cub3parE:
	.zero		1
.L_29:


//--------------------- .nv.constant0._ZN3cub18CUB_300001_SM_10006detail11EmptyKernelIvEEvv --------------------------
	.section	.nv.constant0._ZN3cub18CUB_300001_SM_10006detail11EmptyKernelIvEEvv,"a",@progbits
	.sectionflags	@""
	.align	4
.nv.constant0._ZN3cub18CUB_300001_SM_10006detail11EmptyKernelIvEEvv:
	.zero		896


//--------------------- .nv.constant0._Z20broadcast_graph_baseiiPiS_S_S_S_ --------------------------
	.section	.nv.constant0._Z20broadcast_graph_baseiiPiS_S_S_S_,"a",@progbits
	.sectionflags	@""
	.align	4
.nv.constant0._Z20broadcast_graph_baseiiPiS_S_S_S_:
	.zero		944


//--------------------- .nv.constant0._Z21broadcast_graph_swelliiPiS_S_S_S_S_S_ --------------------------
	.section	.nv.constant0._Z21broadcast_graph_swelliiPiS_S_S_S_S_S_,"a",@progbits
	.sectionflags	@""
	.align	4
.nv.constant0._Z21broadcast_graph_swelliiPiS_S_S_S_S_S_:
	.zero		960


//--------------------- .nv.constant0._Z16initialize_graphiPiS_i --------------------------
	.section	.nv.constant0._Z16initialize_graphiPiS_i,"a",@progbits
	.sectionflags	@""
	.align	4
.nv.constant0._Z16initialize_graphiPiS_i:
	.zero		924


//--------------------- .nv.constant0._Z8populateiPiS_S_S_S_S_S_ --------------------------
	.section	.nv.constant0._Z8populateiPiS_S_S_S_S_S_,"a",@progbits
	.sectionflags	@""
	.align	4
.nv.constant0._Z8populateiPiS_S_S_S_S_S_:
	.zero		960


//--------------------- SYMBOLS --------------------------

	.type		.nv.reservedSmem.offset0,@object
	.size		.nv.reservedSmem.offset0,0x4
